	.target	sm_100a

	.elftype	@"ET_EXEC"


//--------------------- .note.nv.tkinfo           --------------------------
	.section	.note.nv.tkinfo,"",@"SHT_NOTE"
	.sectionflags	@"SHF_NOTE_NV_TKINFO"
	.tkinfo
        /*0018*/ 	.word	0x00000002
        /*0030*/ 	.string	""
        /*0030*/ 	.string	"ptxas"
        /*0030*/ 	.string	"Cuda compilation tools, release 13.0, V13.0.88"
        /*0030*/ 	.string	"Build cuda_13.0.r13.0/compiler.36424714_0"
        /*0030*/ 	.string	"-arch sm_100a -m 64 "



//--------------------- .note.nv.cuinfo           --------------------------
	.section	.note.nv.cuinfo,"",@"SHT_NOTE"
	.sectionflags	@"SHF_NOTE_NV_CUINFO"
        /*0018*/ 	.short	0x0002
        /*001a*/ 	.short	0x0064
        /*001c*/ 	.short	0x0082
	.zero		2


//--------------------- .nv.info                  --------------------------
	.section	.nv.info,"",@"SHT_CUDA_INFO"
	.align	4


	//----- nvinfo : EIATTR_REGCOUNT
	.align		4
        /*0000*/ 	.byte	0x04, 0x2f
        /*0002*/ 	.short	(.L_19 - .L_18)
	.align		4
.L_18:
        /*0004*/ 	.word	index@(_ZN7cutlass13device_kernelINS_4conv6kernel13ConvUniversalINS1_16ConvProblemShapeILNS1_8OperatorE1ELi3EEENS1_10collective14CollectiveConvINS1_47MainloopSm100TmaUmmaWarpSpecializedImplicitGemmILS5_1ELi17ELi3ELi1ELi2EN4cute5tupleIJNSA_1CILi2EEENSC_ILi1EEESE_EEEEENSB_IJNSC_ILi64EEENSC_ILi128EEENSB_IJSH_EEEEEENS_12float_e4m3_tESL_NSA_8TiledMMAINSA_8MMA_AtomIJNSA_10MMA_TraitsINSA_19SM100_MMA_F8F6F4_SSEJSL_SL_fSH_SI_NSA_17integral_constantINSA_4UMMA5MajorELSS_0EEENSQ_ISS_LSS_1EEENSQ_INSR_7ScaleInELSV_0EEESW_EEEEEENSA_6LayoutINSB_IJSE_SE_SE_EEENSB_IJNSC_ILi0EEES11_S11_EEEEENSB_IJNSA_10UnderscoreES14_S14_EEEEENS7_6detail27Sm100ImplicitGemmTileTraitsINSA_20SM90_TMA_LOAD_IM2COLENSA_14ComposedLayoutINSA_7SwizzleILi2ELi4ELi3EEENSA_18smem_ptr_flag_bitsILi8EEENSZ_INSB_IJNSC_ILi8EEESH_EEENSB_IJSH_SE_EEEEEEEvEENS18_INSA_23SM90_TMA_LOAD_MULTICASTENS1A_INS1B_ILi3ELi4ELi3EEES1E_NSZ_INSB_IJSI_S1F_EEENSB_IJSE_SI_EEEEEEEvEEEENS_8epilogue10collective18CollectiveEpilogueINS1T_23Sm100TmaWarpSpecializedILi2ELi2ELi32ELb0ELb0EEEJSK_NSB_IJNSZ_ISH_SE_EES1Y_EEESL_NSB_IJNSB_IJllllEEESE_S11_EEESL_S21_NS1T_6fusion15FusionCallbacksIS1X_NS22_17LinearCombinationISL_fSL_fLNS_15FloatRoundStyleE2EEESK_S1Z_JEEENSA_5SM1004TMEM4LOAD26SM100_TMEM_LOAD_16dp32b32xES19_S1J_NSA_39AutoVectorizingCopyWithAssumedAlignmentILi128EEENSA_21SM90_TMA_STORE_IM2COLES1J_S2D_S2D_EEEvvEEEEvNT_6ParamsE)
        /*0008*/ 	.word	0x00000080


	//----- nvinfo : EIATTR_FRAME_SIZE
	.align		4
.L_19:
        /*000c*/ 	.byte	0x04, 0x11
        /*000e*/ 	.short	(.L_21 - .L_20)
	.align		4
.L_20:
        /*0010*/ 	.word	index@($__internal_2_$__cuda_sm10x_tcgen05_guardrail_trap_unallocated_columns_being_dealloced)
        /*0014*/ 	.word	0x00000008


	//----- nvinfo : EIATTR_FRAME_SIZE
	.align		4
.L_21:
        /*0018*/ 	.byte	0x04, 0x11
        /*001a*/ 	.short	(.L_23 - .L_22)
	.align		4
.L_22:
        /*001c*/ 	.word	index@($__internal_1_$__cuda_sm10x_tcgen05_guardrail_trap_phase_invalid_during_alloc)
        /*0020*/ 	.word	0x00000008


	//----- nvinfo : EIATTR_FRAME_SIZE
	.align		4
.L_23:
        /*0024*/ 	.byte	0x04, 0x11
        /*0026*/ 	.short	(.L_25 - .L_24)
	.align		4
.L_24:
        /*0028*/ 	.word	index@($__internal_0_$__cuda_sm10x_tcgen05_guardrail_trap_col_being_dealloced_not_returned_by_alloc)
        /*002c*/ 	.word	0x00000008


	//----- nvinfo : EIATTR_FRAME_SIZE
	.align		4
.L_25:
        /*0030*/ 	.byte	0x04, 0x11
        /*0032*/ 	.short	(.L_27 - .L_26)
	.align		4
.L_26:
        /*0034*/ 	.word	index@(_ZN7cutlass13device_kernelINS_4conv6kernel13ConvUniversalINS1_16ConvProblemShapeILNS1_8OperatorE1ELi3EEENS1_10collective14CollectiveConvINS1_47MainloopSm100TmaUmmaWarpSpecializedImplicitGemmILS5_1ELi17ELi3ELi1ELi2EN4cute5tupleIJNSA_1CILi2EEENSC_ILi1EEESE_EEEEENSB_IJNSC_ILi64EEENSC_ILi128EEENSB_IJSH_EEEEEENS_12float_e4m3_tESL_NSA_8TiledMMAINSA_8MMA_AtomIJNSA_10MMA_TraitsINSA_19SM100_MMA_F8F6F4_SSEJSL_SL_fSH_SI_NSA_17integral_constantINSA_4UMMA5MajorELSS_0EEENSQ_ISS_LSS_1EEENSQ_INSR_7ScaleInELSV_0EEESW_EEEEEENSA_6LayoutINSB_IJSE_SE_SE_EEENSB_IJNSC_ILi0EEES11_S11_EEEEENSB_IJNSA_10UnderscoreES14_S14_EEEEENS7_6detail27Sm100ImplicitGemmTileTraitsINSA_20SM90_TMA_LOAD_IM2COLENSA_14ComposedLayoutINSA_7SwizzleILi2ELi4ELi3EEENSA_18smem_ptr_flag_bitsILi8EEENSZ_INSB_IJNSC_ILi8EEESH_EEENSB_IJSH_SE_EEEEEEEvEENS18_INSA_23SM90_TMA_LOAD_MULTICASTENS1A_INS1B_ILi3ELi4ELi3EEES1E_NSZ_INSB_IJSI_S1F_EEENSB_IJSE_SI_EEEEEEEvEEEENS_8epilogue10collective18CollectiveEpilogueINS1T_23Sm100TmaWarpSpecializedILi2ELi2ELi32ELb0ELb0EEEJSK_NSB_IJNSZ_ISH_SE_EES1Y_EEESL_NSB_IJNSB_IJllllEEESE_S11_EEESL_S21_NS1T_6fusion15FusionCallbacksIS1X_NS22_17LinearCombinationISL_fSL_fLNS_15FloatRoundStyleE2EEESK_S1Z_JEEENSA_5SM1004TMEM4LOAD26SM100_TMEM_LOAD_16dp32b32xES19_S1J_NSA_39AutoVectorizingCopyWithAssumedAlignmentILi128EEENSA_21SM90_TMA_STORE_IM2COLES1J_S2D_S2D_EEEvvEEEEvNT_6ParamsE)
        /*0038*/ 	.word	0x00000008


	//----- nvinfo : EIATTR_MIN_STACK_SIZE
	.align		4
.L_27:
        /*003c*/ 	.byte	0x04, 0x12
        /*003e*/ 	.short	(.L_29 - .L_28)
	.align		4
.L_28:
        /*0040*/ 	.word	index@(_ZN7cutlass13device_kernelINS_4conv6kernel13ConvUniversalINS1_16ConvProblemShapeILNS1_8OperatorE1ELi3EEENS1_10collective14CollectiveConvINS1_47MainloopSm100TmaUmmaWarpSpecializedImplicitGemmILS5_1ELi17ELi3ELi1ELi2EN4cute5tupleIJNSA_1CILi2EEENSC_ILi1EEESE_EEEEENSB_IJNSC_ILi64EEENSC_ILi128EEENSB_IJSH_EEEEEENS_12float_e4m3_tESL_NSA_8TiledMMAINSA_8MMA_AtomIJNSA_10MMA_TraitsINSA_19SM100_MMA_F8F6F4_SSEJSL_SL_fSH_SI_NSA_17integral_constantINSA_4UMMA5MajorELSS_0EEENSQ_ISS_LSS_1EEENSQ_INSR_7ScaleInELSV_0EEESW_EEEEEENSA_6LayoutINSB_IJSE_SE_SE_EEENSB_IJNSC_ILi0EEES11_S11_EEEEENSB_IJNSA_10UnderscoreES14_S14_EEEEENS7_6detail27Sm100ImplicitGemmTileTraitsINSA_20SM90_TMA_LOAD_IM2COLENSA_14ComposedLayoutINSA_7SwizzleILi2ELi4ELi3EEENSA_18smem_ptr_flag_bitsILi8EEENSZ_INSB_IJNSC_ILi8EEESH_EEENSB_IJSH_SE_EEEEEEEvEENS18_INSA_23SM90_TMA_LOAD_MULTICASTENS1A_INS1B_ILi3ELi4ELi3EEES1E_NSZ_INSB_IJSI_S1F_EEENSB_IJSE_SI_EEEEEEEvEEEENS_8epilogue10collective18CollectiveEpilogueINS1T_23Sm100TmaWarpSpecializedILi2ELi2ELi32ELb0ELb0EEEJSK_NSB_IJNSZ_ISH_SE_EES1Y_EEESL_NSB_IJNSB_IJllllEEESE_S11_EEESL_S21_NS1T_6fusion15FusionCallbacksIS1X_NS22_17LinearCombinationISL_fSL_fLNS_15FloatRoundStyleE2EEESK_S1Z_JEEENSA_5SM1004TMEM4LOAD26SM100_TMEM_LOAD_16dp32b32xES19_S1J_NSA_39AutoVectorizingCopyWithAssumedAlignmentILi128EEENSA_21SM90_TMA_STORE_IM2COLES1J_S2D_S2D_EEEvvEEEEvNT_6ParamsE)
        /*0044*/ 	.word	0x00000008
.L_29:


//--------------------- .nv.compat                --------------------------
	.section	.nv.compat,"",@"SHT_CUDA_COMPAT_INFO"
	.align	4
        /*0000*/ 	.byte	0x02, 0x09, 0x01, 0x00, 0x02, 0x02, 0x02, 0x00, 0x02, 0x05, 0x05, 0x00, 0x03, 0x07, 0x01, 0x01
        /*0010*/ 	.byte	0x02, 0x03, 0x01, 0x00, 0x02, 0x06, 0x01, 0x00, 0x04, 0x0b, 0x08, 0x00, 0x09, 0x00, 0x00, 0x00
        /*0020*/ 	.byte	0x00, 0x00, 0x00, 0x00


//--------------------- .nv.info._ZN7cutlass13device_kernelINS_4conv6kernel13ConvUniversalINS1_16ConvProblemShapeILNS1_8OperatorE1ELi3EEENS1_10collective14CollectiveConvINS1_47MainloopSm100TmaUmmaWarpSpecializedImplicitGemmILS5_1ELi17ELi3ELi1ELi2EN4cute5tupleIJNSA_1CILi2EEENSC_ILi1EEESE_EEEEENSB_IJNSC_ILi64EEENSC_ILi128EEENSB_IJSH_EEEEEENS_12float_e4m3_tESL_NSA_8TiledMMAINSA_8MMA_AtomIJNSA_10MMA_TraitsINSA_19SM100_MMA_F8F6F4_SSEJSL_SL_fSH_SI_NSA_17integral_constantINSA_4UMMA5MajorELSS_0EEENSQ_ISS_LSS_1EEENSQ_INSR_7ScaleInELSV_0EEESW_EEEEEENSA_6LayoutINSB_IJSE_SE_SE_EEENSB_IJNSC_ILi0EEES11_S11_EEEEENSB_IJNSA_10UnderscoreES14_S14_EEEEENS7_6detail27Sm100ImplicitGemmTileTraitsINSA_20SM90_TMA_LOAD_IM2COLENSA_14ComposedLayoutINSA_7SwizzleILi2ELi4ELi3EEENSA_18smem_ptr_flag_bitsILi8EEENSZ_INSB_IJNSC_ILi8EEESH_EEENSB_IJSH_SE_EEEEEEEvEENS18_INSA_23SM90_TMA_LOAD_MULTICASTENS1A_INS1B_ILi3ELi4ELi3EEES1E_NSZ_INSB_IJSI_S1F_EEENSB_IJSE_SI_EEEEEEEvEEEENS_8epilogue10collective18CollectiveEpilogueINS1T_23Sm100TmaWarpSpecializedILi2ELi2ELi32ELb0ELb0EEEJSK_NSB_IJNSZ_ISH_SE_EES1Y_EEESL_NSB_IJNSB_IJllllEEESE_S11_EEESL_S21_NS1T_6fusion15FusionCallbacksIS1X_NS22_17LinearCombinationISL_fSL_fLNS_15FloatRoundStyleE2EEESK_S1Z_JEEENSA_5SM1004TMEM4LOAD26SM100_TMEM_LOAD_16dp32b32xES19_S1J_NSA_39AutoVectorizingCopyWithAssumedAlignmentILi128EEENSA_21SM90_TMA_STORE_IM2COLES1J_S2D_S2D_EEEvvEEEEvNT_6ParamsE --------------------------
	.section	.nv.info._ZN7cutlass13device_kernelINS_4conv6kernel13ConvUniversalINS1_16ConvProblemShapeILNS1_8OperatorE1ELi3EEENS1_10collective14CollectiveConvINS1_47MainloopSm100TmaUmmaWarpSpecializedImplicitGemmILS5_1ELi17ELi3ELi1ELi2EN4cute5tupleIJNSA_1CILi2EEENSC_ILi1EEESE_EEEEENSB_IJNSC_ILi64EEENSC_ILi128EEENSB_IJSH_EEEEEENS_12float_e4m3_tESL_NSA_8TiledMMAINSA_8MMA_AtomIJNSA_10MMA_TraitsINSA_19SM100_MMA_F8F6F4_SSEJSL_SL_fSH_SI_NSA_17integral_constantINSA_4UMMA5MajorELSS_0EEENSQ_ISS_LSS_1EEENSQ_INSR_7ScaleInELSV_0EEESW_EEEEEENSA_6LayoutINSB_IJSE_SE_SE_EEENSB_IJNSC_ILi0EEES11_S11_EEEEENSB_IJNSA_10UnderscoreES14_S14_EEEEENS7_6detail27Sm100ImplicitGemmTileTraitsINSA_20SM90_TMA_LOAD_IM2COLENSA_14ComposedLayoutINSA_7SwizzleILi2ELi4ELi3EEENSA_18smem_ptr_flag_bitsILi8EEENSZ_INSB_IJNSC_ILi8EEESH_EEENSB_IJSH_SE_EEEEEEEvEENS18_INSA_23SM90_TMA_LOAD_MULTICASTENS1A_INS1B_ILi3ELi4ELi3EEES1E_NSZ_INSB_IJSI_S1F_EEENSB_IJSE_SI_EEEEEEEvEEEENS_8epilogue10collective18CollectiveEpilogueINS1T_23Sm100TmaWarpSpecializedILi2ELi2ELi32ELb0ELb0EEEJSK_NSB_IJNSZ_ISH_SE_EES1Y_EEESL_NSB_IJNSB_IJllllEEESE_S11_EEESL_S21_NS1T_6fusion15FusionCallbacksIS1X_NS22_17LinearCombinationISL_fSL_fLNS_15FloatRoundStyleE2EEESK_S1Z_JEEENSA_5SM1004TMEM4LOAD26SM100_TMEM_LOAD_16dp32b32xES19_S1J_NSA_39AutoVectorizingCopyWithAssumedAlignmentILi128EEENSA_21SM90_TMA_STORE_IM2COLES1J_S2D_S2D_EEEvvEEEEvNT_6ParamsE,"",@"SHT_CUDA_INFO"
	.sectionflags	@""
	.align	4


	//----- nvinfo : EIATTR_CUDA_API_VERSION
	.align		4
        /*0000*/ 	.byte	0x04, 0x37
        /*0002*/ 	.short	(.L_31 - .L_30)
.L_30:
        /*0004*/ 	.word	0x00000082


	//----- nvinfo : EIATTR_KPARAM_INFO
	.align		4
.L_31:
        /*0008*/ 	.byte	0x04, 0x17
        /*000a*/ 	.short	(.L_33 - .L_32)
.L_32:
        /*000c*/ 	.word	0x00000000
        /*0010*/ 	.short	0x0000
        /*0012*/ 	.short	0x0000
        /*0014*/ 	.byte	0x00, 0xf0, 0x01, 0x24


	//----- nvinfo : EIATTR_AT_ENTRY_FRAGMENTS
	.align		4
.L_33:
        /*0018*/ 	.byte	0x04, 0x4f
        /*001a*/ 	.short	(.L_35 - .L_34)


	//   ....[0]....
.L_34:
        /*001c*/ 	.word	0x00000006


	//----- nvinfo : EIATTR_RESERVED_SMEM_USED
	.align		4
.L_35:
        /*0020*/ 	.byte	0x01, 0x41
	.zero		2


	//----- nvinfo : EIATTR_SPARSE_MMA_MASK
	.align		4
        /*0024*/ 	.byte	0x03, 0x50
        /*0026*/ 	.short	0x0000


	//----- nvinfo : EIATTR_TCGEN05_1CTA_USED
	.align		4
        /*0028*/ 	.byte	0x01, 0x51
	.zero		2


	//----- nvinfo : EIATTR_MAXREG_COUNT
	.align		4
        /*002c*/ 	.byte	0x03, 0x1b
        /*002e*/ 	.short	0x00ff


	//----- nvinfo : EIATTR_NUM_BARRIERS
	.align		4
        /*0030*/ 	.byte	0x02, 0x4c
        /*0032*/ 	.byte	0x07
	.zero		1


	//----- nvinfo : EIATTR_EXTERNS
	.align		4
        /*0034*/ 	.byte	0x04, 0x0f
        /*0036*/ 	.short	(.L_37 - .L_36)


	//   ....[0]....
	.align		4
.L_36:
        /*0038*/ 	.word	index@(__assertfail)


	//----- nvinfo : EIATTR_MERCURY_ISA_VERSION
	.align		4
.L_37:
        /*003c*/ 	.byte	0x03, 0x5f
        /*003e*/ 	.short	0x0101


	//----- nvinfo : EIATTR_INT_WARP_WIDE_INSTR_OFFSETS
	.align		4
        /*0040*/ 	.byte	0x04, 0x31
        /*0042*/ 	.short	(.L_39 - .L_38)


	//   ....[0]....
.L_38:
        /*0044*/ 	.word	0x00004570


	//   ....[1]....
        /*0048*/ 	.word	0x00004590


	//   ....[2]....
        /*004c*/ 	.word	0x000045c0


	//   ....[3]....
        /*0050*/ 	.word	0x00005320


	//   ....[4]....
        /*0054*/ 	.word	0x000053b0


	//   ....[5]....
        /*0058*/ 	.word	0x000054b0


	//   ....[6]....
        /*005c*/ 	.word	0x000055b0


	//----- nvinfo : EIATTR_COOP_GROUP_MASK_REGIDS
	.align		4
.L_39:
        /*0060*/ 	.byte	0x04, 0x29
        /*0062*/ 	.short	(.L_41 - .L_40)


	//   ....[0]....
.L_40:
        /*0064*/ 	.word	0xffffffff


	//   ....[1]....
        /*0068*/ 	.word	0xffffffff


	//   ....[2]....
        /*006c*/ 	.word	0xffffffff


	//   ....[3]....
        /*0070*/ 	.word	0xffffffff


	//   ....[4]....
        /*0074*/ 	.word	0xffffffff


	//   ....[5]....
        /*0078*/ 	.word	0xffffffff


	//   ....[6]....
        /*007c*/ 	.word	0xffffffff


	//   ....[7]....
        /*0080*/ 	.word	0xffffffff


	//   ....[8]....
        /*0084*/ 	.word	0xffffffff


	//   ....[9]....
        /*0088*/ 	.word	0xffffffff


	//   ....[10]....
        /*008c*/ 	.word	0xffffffff


	//   ....[11]....
        /*0090*/ 	.word	0xffffffff


	//   ....[12]....
        /*0094*/ 	.word	0xffffffff


	//----- nvinfo : EIATTR_COOP_GROUP_INSTR_OFFSETS
	.align		4
.L_41:
        /*0098*/ 	.byte	0x04, 0x28
        /*009a*/ 	.short	(.L_43 - .L_42)


	//   ....[0]....
.L_42:
        /*009c*/ 	.word	0x00000090


	//   ....[1]....
        /*00a0*/ 	.word	0x00000500


	//   ....[2]....
        /*00a4*/ 	.word	0x00000860


	//   ....[3]....
        /*00a8*/ 	.word	0x000009c0


	//   ....[4]....
        /*00ac*/ 	.word	0x00000ac0


	//   ....[5]....
        /*00b0*/ 	.word	0x00000c10


	//   ....[6]....
        /*00b4*/ 	.word	0x00000e10


	//   ....[7]....
        /*00b8*/ 	.word	0x00002630


	//   ....[8]....
        /*00bc*/ 	.word	0x00003990


	//   ....[9]....
        /*00c0*/ 	.word	0x00003ba0


	//   ....[10]....
        /*00c4*/ 	.word	0x00003bd0


	//   ....[11]....
        /*00c8*/ 	.word	0x00004450


	//   ....[12]....
        /*00cc*/ 	.word	0x00004690


	//----- nvinfo : EIATTR_VRC_CTA_INIT_COUNT
	.align		4
.L_43:
        /*00d0*/ 	.byte	0x02, 0x4a
        /*00d2*/ 	.byte	0x80
	.zero		1


	//----- nvinfo : EIATTR_SYSCALL_OFFSETS
	.align		4
        /*00d4*/ 	.byte	0x04, 0x46
        /*00d6*/ 	.short	(.L_45 - .L_44)


	//   ....[0]....
.L_44:
        /*00d8*/ 	.word	0x000061e0


	//   ....[1]....
        /*00dc*/ 	.word	0x00006320


	//   ....[2]....
        /*00e0*/ 	.word	0x00006d30


	//   ....[3]....
        /*00e4*/ 	.word	0x00007b00


	//----- nvinfo : EIATTR_MBARRIER_INSTR_OFFSETS
	.align		4
.L_45:
        /*00e8*/ 	.byte	0x04, 0x39
        /*00ea*/ 	.short	(.L_47 - .L_46)


	//   ....[0]....
.L_46:
        /*00ec*/ 	.word	0x00000620
        /*00f0*/ 	.word	0x000000ff
        /*00f4*/ 	.word	0x00000000
        /*00f8*/ 	.short	0x0100
        /*00fa*/ 	.byte	0x04
	.zero		1


	//   ....[1]....
        /*00fc*/ 	.word	0x00000630
        /*0100*/ 	.word	0x000000ff
        /*0104*/ 	.word	0x00000088
        /*0108*/ 	.short	0x0100
        /*010a*/ 	.byte	0x04
	.zero		1


	//   ....[2]....
        /*010c*/ 	.word	0x00000640
        /*0110*/ 	.word	0x000000ff
        /*0114*/ 	.word	0x00000008
        /*0118*/ 	.short	0x0100
        /*011a*/ 	.byte	0x04
	.zero		1


	//   ....[3]....
        /*011c*/ 	.word	0x00000650
        /*0120*/ 	.word	0x000000ff
        /*0124*/ 	.word	0x00000090
        /*0128*/ 	.short	0x0100
        /*012a*/ 	.byte	0x04
	.zero		1


	//   ....[4]....
        /*012c*/ 	.word	0x00000660
        /*0130*/ 	.word	0x000000ff
        /*0134*/ 	.word	0x00000010
        /*0138*/ 	.short	0x0100
        /*013a*/ 	.byte	0x04
	.zero		1


	//   ....[5]....
        /*013c*/ 	.word	0x00000670
        /*0140*/ 	.word	0x000000ff
        /*0144*/ 	.word	0x00000098
        /*0148*/ 	.short	0x0100
        /*014a*/ 	.byte	0x04
	.zero		1


	//   ....[6]....
        /*014c*/ 	.word	0x00000680
        /*0150*/ 	.word	0x000000ff
        /*0154*/ 	.word	0x00000018
        /*0158*/ 	.short	0x0100
        /*015a*/ 	.byte	0x04
	.zero		1


	//   ....[7]....
        /*015c*/ 	.word	0x00000690
        /*0160*/ 	.word	0x000000ff
        /*0164*/ 	.word	0x000000a0
        /*0168*/ 	.short	0x0100
        /*016a*/ 	.byte	0x04
	.zero		1


	//   ....[8]....
        /*016c*/ 	.word	0x000006a0
        /*0170*/ 	.word	0x000000ff
        /*0174*/ 	.word	0x00000020
        /*0178*/ 	.short	0x0100
        /*017a*/ 	.byte	0x04
	.zero		1


	//   ....[9]....
        /*017c*/ 	.word	0x000006b0
        /*0180*/ 	.word	0x000000ff
        /*0184*/ 	.word	0x000000a8
        /*0188*/ 	.short	0x0100
        /*018a*/ 	.byte	0x04
	.zero		1


	//   ....[10]....
        /*018c*/ 	.word	0x000006c0
        /*0190*/ 	.word	0x000000ff
        /*0194*/ 	.word	0x00000028
        /*0198*/ 	.short	0x0100
        /*019a*/ 	.byte	0x04
	.zero		1


	//   ....[11]....
        /*019c*/ 	.word	0x000006d0
        /*01a0*/ 	.word	0x000000ff
        /*01a4*/ 	.word	0x000000b0
        /*01a8*/ 	.short	0x0100
        /*01aa*/ 	.byte	0x04
	.zero		1


	//   ....[12]....
        /*01ac*/ 	.word	0x000006e0
        /*01b0*/ 	.word	0x000000ff
        /*01b4*/ 	.word	0x00000030
        /*01b8*/ 	.short	0x0100
        /*01ba*/ 	.byte	0x04
	.zero		1


	//   ....[13]....
        /*01bc*/ 	.word	0x000006f0
        /*01c0*/ 	.word	0x000000ff
        /*01c4*/ 	.word	0x000000b8
        /*01c8*/ 	.short	0x0100
        /*01ca*/ 	.byte	0x04
	.zero		1


	//   ....[14]....
        /*01cc*/ 	.word	0x00000700
        /*01d0*/ 	.word	0x000000ff
        /*01d4*/ 	.word	0x00000038
        /*01d8*/ 	.short	0x0100
        /*01da*/ 	.byte	0x04
	.zero		1


	//   ....[15]....
        /*01dc*/ 	.word	0x00000710
        /*01e0*/ 	.word	0x000000ff
        /*01e4*/ 	.word	0x000000c0
        /*01e8*/ 	.short	0x0100
        /*01ea*/ 	.byte	0x04
	.zero		1


	//   ....[16]....
        /*01ec*/ 	.word	0x00000720
        /*01f0*/ 	.word	0x000000ff
        /*01f4*/ 	.word	0x00000040
        /*01f8*/ 	.short	0x0100
        /*01fa*/ 	.byte	0x04
	.zero		1


	//   ....[17]....
        /*01fc*/ 	.word	0x00000730
        /*0200*/ 	.word	0x000000ff
        /*0204*/ 	.word	0x000000c8
        /*0208*/ 	.short	0x0100
        /*020a*/ 	.byte	0x04
	.zero		1


	//   ....[18]....
        /*020c*/ 	.word	0x00000740
        /*0210*/ 	.word	0x000000ff
        /*0214*/ 	.word	0x00000048
        /*0218*/ 	.short	0x0100
        /*021a*/ 	.byte	0x04
	.zero		1


	//   ....[19]....
        /*021c*/ 	.word	0x00000750
        /*0220*/ 	.word	0x000000ff
        /*0224*/ 	.word	0x000000d0
        /*0228*/ 	.short	0x0100
        /*022a*/ 	.byte	0x04
	.zero		1


	//   ....[20]....
        /*022c*/ 	.word	0x00000760
        /*0230*/ 	.word	0x000000ff
        /*0234*/ 	.word	0x00000050
        /*0238*/ 	.short	0x0100
        /*023a*/ 	.byte	0x04
	.zero		1


	//   ....[21]....
        /*023c*/ 	.word	0x00000770
        /*0240*/ 	.word	0x000000ff
        /*0244*/ 	.word	0x000000d8
        /*0248*/ 	.short	0x0100
        /*024a*/ 	.byte	0x04
	.zero		1


	//   ....[22]....
        /*024c*/ 	.word	0x00000780
        /*0250*/ 	.word	0x000000ff
        /*0254*/ 	.word	0x00000058
        /*0258*/ 	.short	0x0100
        /*025a*/ 	.byte	0x04
	.zero		1


	//   ....[23]....
        /*025c*/ 	.word	0x00000790
        /*0260*/ 	.word	0x000000ff
        /*0264*/ 	.word	0x000000e0
        /*0268*/ 	.short	0x0100
        /*026a*/ 	.byte	0x04
	.zero		1


	//   ....[24]....
        /*026c*/ 	.word	0x000007a0
        /*0270*/ 	.word	0x000000ff
        /*0274*/ 	.word	0x00000060
        /*0278*/ 	.short	0x0100
        /*027a*/ 	.byte	0x04
	.zero		1


	//   ....[25]....
        /*027c*/ 	.word	0x000007b0
        /*0280*/ 	.word	0x000000ff
        /*0284*/ 	.word	0x000000e8
        /*0288*/ 	.short	0x0100
        /*028a*/ 	.byte	0x04
	.zero		1


	//   ....[26]....
        /*028c*/ 	.word	0x000007c0
        /*0290*/ 	.word	0x000000ff
        /*0294*/ 	.word	0x00000068
        /*0298*/ 	.short	0x0100
        /*029a*/ 	.byte	0x04
	.zero		1


	//   ....[27]....
        /*029c*/ 	.word	0x000007d0
        /*02a0*/ 	.word	0x000000ff
        /*02a4*/ 	.word	0x000000f0
        /*02a8*/ 	.short	0x0100
        /*02aa*/ 	.byte	0x04
	.zero		1


	//   ....[28]....
        /*02ac*/ 	.word	0x000007e0
        /*02b0*/ 	.word	0x000000ff
        /*02b4*/ 	.word	0x00000070
        /*02b8*/ 	.short	0x0100
        /*02ba*/ 	.byte	0x04
	.zero		1


	//   ....[29]....
        /*02bc*/ 	.word	0x000007f0
        /*02c0*/ 	.word	0x000000ff
        /*02c4*/ 	.word	0x000000f8
        /*02c8*/ 	.short	0x0100
        /*02ca*/ 	.byte	0x04
	.zero		1


	//   ....[30]....
        /*02cc*/ 	.word	0x00000800
        /*02d0*/ 	.word	0x000000ff
        /*02d4*/ 	.word	0x00000078
        /*02d8*/ 	.short	0x0100
        /*02da*/ 	.byte	0x04
	.zero		1


	//   ....[31]....
        /*02dc*/ 	.word	0x00000810
        /*02e0*/ 	.word	0x000000ff
        /*02e4*/ 	.word	0x00000100
        /*02e8*/ 	.short	0x0100
        /*02ea*/ 	.byte	0x04
	.zero		1


	//   ....[32]....
        /*02ec*/ 	.word	0x00000820
        /*02f0*/ 	.word	0x000000ff
        /*02f4*/ 	.word	0x00000080
        /*02f8*/ 	.short	0x0100
        /*02fa*/ 	.byte	0x04
	.zero		1


	//   ....[33]....
        /*02fc*/ 	.word	0x00000830
        /*0300*/ 	.word	0x000000ff
        /*0304*/ 	.word	0x00000108
        /*0308*/ 	.short	0x0100
        /*030a*/ 	.byte	0x04
	.zero		1


	//   ....[34]....
        /*030c*/ 	.word	0x00000970
        /*0310*/ 	.word	0x000000ff
        /*0314*/ 	.word	0x00000110
        /*0318*/ 	.short	0x0100
        /*031a*/ 	.byte	0x04
	.zero		1


	//   ....[35]....
        /*031c*/ 	.word	0x00000980
        /*0320*/ 	.word	0x000000ff
        /*0324*/ 	.word	0x00000120
        /*0328*/ 	.short	0x0100
        /*032a*/ 	.byte	0x04
	.zero		1


	//   ....[36]....
        /*032c*/ 	.word	0x00000990
        /*0330*/ 	.word	0x000000ff
        /*0334*/ 	.word	0x00000118
        /*0338*/ 	.short	0x0100
        /*033a*/ 	.byte	0x04
	.zero		1


	//   ....[37]....
        /*033c*/ 	.word	0x000009a0
        /*0340*/ 	.word	0x000000ff
        /*0344*/ 	.word	0x00000128
        /*0348*/ 	.short	0x0100
        /*034a*/ 	.byte	0x04
	.zero		1


	//   ....[38]....
        /*034c*/ 	.word	0x00000a90
        /*0350*/ 	.word	0x000000ff
        /*0354*/ 	.word	0x00000130
        /*0358*/ 	.short	0x0100
        /*035a*/ 	.byte	0x06
	.zero		1


	//   ....[39]....
        /*035c*/ 	.word	0x00000aa0
        /*0360*/ 	.word	0x000000ff
        /*0364*/ 	.word	0x00000138
        /*0368*/ 	.short	0x0100
        /*036a*/ 	.byte	0x06
	.zero		1


	//   ....[40]....
        /*036c*/ 	.word	0x00000be0
        /*0370*/ 	.word	0x000000ff
        /*0374*/ 	.word	0x00000140
        /*0378*/ 	.short	0x0100
        /*037a*/ 	.byte	0x06
	.zero		1


	//   ....[41]....
        /*037c*/ 	.word	0x00000bf0
        /*0380*/ 	.word	0x000000ff
        /*0384*/ 	.word	0x00000148
        /*0388*/ 	.short	0x0100
        /*038a*/ 	.byte	0x06
	.zero		1


	//   ....[42]....
        /*038c*/ 	.word	0x00000d20
        /*0390*/ 	.word	0x000000ff
        /*0394*/ 	.word	0x00000150
        /*0398*/ 	.short	0x0100
        /*039a*/ 	.byte	0x04
	.zero		1


	//   ....[43]....
        /*039c*/ 	.word	0x00000d30
        /*03a0*/ 	.word	0x000000ff
        /*03a4*/ 	.word	0x00000160
        /*03a8*/ 	.short	0x0100
        /*03aa*/ 	.byte	0x04
	.zero		1


	//   ....[44]....
        /*03ac*/ 	.word	0x00000d40
        /*03b0*/ 	.word	0x000000ff
        /*03b4*/ 	.word	0x00000158
        /*03b8*/ 	.short	0x0100
        /*03ba*/ 	.byte	0x04
	.zero		1


	//   ....[45]....
        /*03bc*/ 	.word	0x00000d50
        /*03c0*/ 	.word	0x000000ff
        /*03c4*/ 	.word	0x00000168
        /*03c8*/ 	.short	0x0100
        /*03ca*/ 	.byte	0x04
	.zero		1


	//   ....[46]....
        /*03cc*/ 	.word	0x00001880
        /*03d0*/ 	.word	0x000000ff
        /*03d4*/ 	.word	0x00000088
        /*03d8*/ 	.short	0x010a
        /*03da*/ 	.byte	0x04
	.zero		1


	//   ....[47]....
        /*03dc*/ 	.word	0x00001bb0
        /*03e0*/ 	.word	0x000000ff
        /*03e4*/ 	.word	0x00000088
        /*03e8*/ 	.short	0x010a
        /*03ea*/ 	.byte	0x09
	.zero		1


	//   ....[48]....
        /*03ec*/ 	.word	0x00001d40
        /*03f0*/ 	.word	0x000000ff
        /*03f4*/ 	.word	0x00000088
        /*03f8*/ 	.short	0x010a
        /*03fa*/ 	.byte	0x08
	.zero		1


	//   ....[49]....
        /*03fc*/ 	.word	0x00001f80
        /*0400*/ 	.word	0x000000ff
        /*0404*/ 	.word	0x00000138
        /*0408*/ 	.short	0x0101
        /*040a*/ 	.byte	0x1d
	.zero		1


	//   ....[50]....
        /*040c*/ 	.word	0x00001fa0
        /*0410*/ 	.word	0x000000ff
        /*0414*/ 	.word	0x00000088
        /*0418*/ 	.short	0x010a
        /*041a*/ 	.byte	0x04
	.zero		1


	//   ....[51]....
        /*041c*/ 	.word	0x00002270
        /*0420*/ 	.word	0x000000ff
        /*0424*/ 	.word	0x00000088
        /*0428*/ 	.short	0x010a
        /*042a*/ 	.byte	0x09
	.zero		1


	//   ....[52]....
        /*042c*/ 	.word	0x00002400
        /*0430*/ 	.word	0x000000ff
        /*0434*/ 	.word	0x00000088
        /*0438*/ 	.short	0x010a
        /*043a*/ 	.byte	0x08
	.zero		1


	//   ....[53]....
        /*043c*/ 	.word	0x00002640
        /*0440*/ 	.word	0x000000ff
        /*0444*/ 	.word	0x00000140
        /*0448*/ 	.short	0x010a
        /*044a*/ 	.byte	0x1d
	.zero		1


	//   ....[54]....
        /*044c*/ 	.word	0x00002700
        /*0450*/ 	.word	0x000000ff
        /*0454*/ 	.word	0x00000000
        /*0458*/ 	.short	0x0101
        /*045a*/ 	.byte	0x04
	.zero		1


	//   ....[55]....
        /*045c*/ 	.word	0x00002cf0
        /*0460*/ 	.word	0x000000ff
        /*0464*/ 	.word	0x00000000
        /*0468*/ 	.short	0x010a
        /*046a*/ 	.byte	0x04
	.zero		1


	//   ....[56]....
        /*046c*/ 	.word	0x00002d80
        /*0470*/ 	.word	0x000000ff
        /*0474*/ 	.word	0x00000000
        /*0478*/ 	.short	0x010a
        /*047a*/ 	.byte	0x05
	.zero		1


	//   ....[57]....
        /*047c*/ 	.word	0x00002e10
        /*0480*/ 	.word	0x000000ff
        /*0484*/ 	.word	0x00000000
        /*0488*/ 	.short	0x010a
        /*048a*/ 	.byte	0x05
	.zero		1


	//   ....[58]....
        /*048c*/ 	.word	0x00002ea0
        /*0490*/ 	.word	0x000000ff
        /*0494*/ 	.word	0x00000000
        /*0498*/ 	.short	0x010a
        /*049a*/ 	.byte	0x05
	.zero		1


	//   ....[59]....
        /*049c*/ 	.word	0x00002f30
        /*04a0*/ 	.word	0x000000ff
        /*04a4*/ 	.word	0x00000000
        /*04a8*/ 	.short	0x010a
        /*04aa*/ 	.byte	0x05
	.zero		1


	//   ....[60]....
        /*04ac*/ 	.word	0x00002fc0
        /*04b0*/ 	.word	0x000000ff
        /*04b4*/ 	.word	0x00000000
        /*04b8*/ 	.short	0x010a
        /*04ba*/ 	.byte	0x05
	.zero		1


	//   ....[61]....
        /*04bc*/ 	.word	0x00003050
        /*04c0*/ 	.word	0x000000ff
        /*04c4*/ 	.word	0x00000000
        /*04c8*/ 	.short	0x010a
        /*04ca*/ 	.byte	0x05
	.zero		1


	//   ....[62]....
        /*04cc*/ 	.word	0x000030e0
        /*04d0*/ 	.word	0x000000ff
        /*04d4*/ 	.word	0x00000000
        /*04d8*/ 	.short	0x010a
        /*04da*/ 	.byte	0x05
	.zero		1


	//   ....[63]....
        /*04dc*/ 	.word	0x00003170
        /*04e0*/ 	.word	0x000000ff
        /*04e4*/ 	.word	0x00000000
        /*04e8*/ 	.short	0x010a
        /*04ea*/ 	.byte	0x05
	.zero		1


	//   ....[64]....
        /*04ec*/ 	.word	0x00003200
        /*04f0*/ 	.word	0x000000ff
        /*04f4*/ 	.word	0x00000000
        /*04f8*/ 	.short	0x010a
        /*04fa*/ 	.byte	0x05
	.zero		1


	//   ....[65]....
        /*04fc*/ 	.word	0x00003290
        /*0500*/ 	.word	0x000000ff
        /*0504*/ 	.word	0x00000000
        /*0508*/ 	.short	0x010a
        /*050a*/ 	.byte	0x05
	.zero		1


	//   ....[66]....
        /*050c*/ 	.word	0x00003320
        /*0510*/ 	.word	0x000000ff
        /*0514*/ 	.word	0x00000000
        /*0518*/ 	.short	0x010a
        /*051a*/ 	.byte	0x05
	.zero		1


	//   ....[67]....
        /*051c*/ 	.word	0x000033b0
        /*0520*/ 	.word	0x000000ff
        /*0524*/ 	.word	0x00000000
        /*0528*/ 	.short	0x010a
        /*052a*/ 	.byte	0x05
	.zero		1


	//   ....[68]....
        /*052c*/ 	.word	0x00003440
        /*0530*/ 	.word	0x000000ff
        /*0534*/ 	.word	0x00000000
        /*0538*/ 	.short	0x010a
        /*053a*/ 	.byte	0x05
	.zero		1


	//   ....[69]....
        /*053c*/ 	.word	0x000034d0
        /*0540*/ 	.word	0x000000ff
        /*0544*/ 	.word	0x00000000
        /*0548*/ 	.short	0x010a
        /*054a*/ 	.byte	0x05
	.zero		1


	//   ....[70]....
        /*054c*/ 	.word	0x00003560
        /*0550*/ 	.word	0x000000ff
        /*0554*/ 	.word	0x00000000
        /*0558*/ 	.short	0x010a
        /*055a*/ 	.byte	0x05
	.zero		1


	//   ....[71]....
        /*055c*/ 	.word	0x00003600
        /*0560*/ 	.word	0x00000000
        /*0564*/ 	.word	0x00000000
        /*0568*/ 	.short	0x010a
        /*056a*/ 	.byte	0xff
	.zero		1


	//   ....[72]....
        /*056c*/ 	.word	0x00003750
        /*0570*/ 	.word	0x000000ff
        /*0574*/ 	.word	0x00000148
        /*0578*/ 	.short	0x010a
        /*057a*/ 	.byte	0x04
	.zero		1


	//   ....[73]....
        /*057c*/ 	.word	0x000037f0
        /*0580*/ 	.word	0x000000ff
        /*0584*/ 	.word	0x00000140
        /*0588*/ 	.short	0x010a
        /*058a*/ 	.byte	0x04
	.zero		1


	//   ....[74]....
        /*058c*/ 	.word	0x00003890
        /*0590*/ 	.word	0x000000ff
        /*0594*/ 	.word	0x00000000
        /*0598*/ 	.short	0x0101
        /*059a*/ 	.byte	0x05
	.zero		1


	//   ....[75]....
        /*059c*/ 	.word	0x000038d0
        /*05a0*/ 	.word	0x000000ff
        /*05a4*/ 	.word	0x00000148
        /*05a8*/ 	.short	0x0106
        /*05aa*/ 	.byte	0x04
	.zero		1


	//   ....[76]....
        /*05ac*/ 	.word	0x00003910
        /*05b0*/ 	.word	0x00000000
        /*05b4*/ 	.word	0x00000148
        /*05b8*/ 	.short	0x010a
        /*05ba*/ 	.byte	0xff
	.zero		1


	//   ....[77]....
        /*05bc*/ 	.word	0x00003e50
        /*05c0*/ 	.word	0x000000ff
        /*05c4*/ 	.word	0x00000140
        /*05c8*/ 	.short	0x010a
        /*05ca*/ 	.byte	0x12
	.zero		1


	//   ....[78]....
        /*05cc*/ 	.word	0x00003f00
        /*05d0*/ 	.word	0x000000ff
        /*05d4*/ 	.word	0x00000000
        /*05d8*/ 	.short	0x0101
        /*05da*/ 	.byte	0x1c
	.zero		1


	//   ....[79]....
        /*05dc*/ 	.word	0x00003f10
        /*05e0*/ 	.word	0x000000ff
        /*05e4*/ 	.word	0x00000160
        /*05e8*/ 	.short	0x010a
        /*05ea*/ 	.byte	0x17
	.zero		1


	//   ....[80]....
        /*05ec*/ 	.word	0x00003fa0
        /*05f0*/ 	.word	0x000000ff
        /*05f4*/ 	.word	0x00000000
        /*05f8*/ 	.short	0x010a
        /*05fa*/ 	.byte	0x04
	.zero		1


	//   ....[81]....
        /*05fc*/ 	.word	0x00004010
        /*0600*/ 	.word	0x000000ff
        /*0604*/ 	.word	0x00000000
        /*0608*/ 	.short	0x010a
        /*060a*/ 	.byte	0x10
	.zero		1


	//   ....[82]....
        /*060c*/ 	.word	0x00004150
        /*0610*/ 	.word	0x000000ff
        /*0614*/ 	.word	0x00000000
        /*0618*/ 	.short	0x010a
        /*061a*/ 	.byte	0x04
	.zero		1


	//   ....[83]....
        /*061c*/ 	.word	0x000043a0
        /*0620*/ 	.word	0x000000ff
        /*0624*/ 	.word	0x00000000
        /*0628*/ 	.short	0x010a
        /*062a*/ 	.byte	0x04
	.zero		1


	//   ....[84]....
        /*062c*/ 	.word	0x00004430
        /*0630*/ 	.word	0x000000ff
        /*0634*/ 	.word	0x00000000
        /*0638*/ 	.short	0x010a
        /*063a*/ 	.byte	0x04
	.zero		1


	//   ....[85]....
        /*063c*/ 	.word	0x000049d0
        /*0640*/ 	.word	0x000000ff
        /*0644*/ 	.word	0x00000140
        /*0648*/ 	.short	0x010a
        /*064a*/ 	.byte	0x16
	.zero		1


	//   ....[86]....
        /*064c*/ 	.word	0x00004a70
        /*0650*/ 	.word	0x000000ff
        /*0654*/ 	.word	0x00000000
        /*0658*/ 	.short	0x0101
        /*065a*/ 	.byte	0x2d
	.zero		1


	//   ....[87]....
        /*065c*/ 	.word	0x00004fc0
        /*0660*/ 	.word	0x000000ff
        /*0664*/ 	.word	0x00000138
        /*0668*/ 	.short	0x010a
        /*066a*/ 	.byte	0x16
	.zero		1


	//   ....[88]....
        /*066c*/ 	.word	0x00005160
        /*0670*/ 	.word	0x000000ff
        /*0674*/ 	.word	0x00000120
        /*0678*/ 	.short	0x010a
        /*067a*/ 	.byte	0x16
	.zero		1


	//   ....[89]....
        /*067c*/ 	.word	0x00005450
        /*0680*/ 	.word	0x000000ff
        /*0684*/ 	.word	0x00000110
        /*0688*/ 	.short	0x010b
        /*068a*/ 	.byte	0x16
	.zero		1


	//   ....[90]....
        /*068c*/ 	.word	0x00005460
        /*0690*/ 	.word	0x000000ff
        /*0694*/ 	.word	0x00000000
        /*0698*/ 	.short	0x0101
        /*069a*/ 	.byte	0x2f
	.zero		1


	//   ....[91]....
        /*069c*/ 	.word	0x00005470
        /*06a0*/ 	.word	0x000000ff
        /*06a4*/ 	.word	0x00000128
        /*06a8*/ 	.short	0x010a
        /*06aa*/ 	.byte	0x16
	.zero		1


	//   ....[92]....
        /*06ac*/ 	.word	0x00005620
        /*06b0*/ 	.word	0x000000ff
        /*06b4*/ 	.word	0x00000118
        /*06b8*/ 	.short	0x010b
        /*06ba*/ 	.byte	0x16
	.zero		1


	//   ....[93]....
        /*06bc*/ 	.word	0x00005630
        /*06c0*/ 	.word	0x000000ff
        /*06c4*/ 	.word	0x00000000
        /*06c8*/ 	.short	0x0101
        /*06ca*/ 	.byte	0x2e
	.zero		1


	//   ....[94]....
        /*06cc*/ 	.word	0x00005660
        /*06d0*/ 	.word	0x000000ff
        /*06d4*/ 	.word	0x00000120
        /*06d8*/ 	.short	0x010a
        /*06da*/ 	.byte	0x16
	.zero		1


	//   ....[95]....
        /*06dc*/ 	.word	0x000056a0
        /*06e0*/ 	.word	0x00000000
        /*06e4*/ 	.word	0x00000128
        /*06e8*/ 	.short	0x010a
        /*06ea*/ 	.byte	0xff
	.zero		1


	//   ....[96]....
        /*06ec*/ 	.word	0x00005a80
        /*06f0*/ 	.word	0x000000ff
        /*06f4*/ 	.word	0x00000140
        /*06f8*/ 	.short	0x010a
        /*06fa*/ 	.byte	0x31
	.zero		1


	//   ....[97]....
        /*06fc*/ 	.word	0x00005b50
        /*0700*/ 	.word	0x000000ff
        /*0704*/ 	.word	0x00000000
        /*0708*/ 	.short	0x0101
        /*070a*/ 	.byte	0x04
	.zero		1


	//   ....[98]....
        /*070c*/ 	.word	0x00006790
        /*0710*/ 	.word	0x00000000
        /*0714*/ 	.word	0x00000110
        /*0718*/ 	.short	0x010a
        /*071a*/ 	.byte	0xff
	.zero		1


	//   ....[99]....
        /*071c*/ 	.word	0x00006840
        /*0720*/ 	.word	0x00000075
        /*0724*/ 	.word	0x00000150
        /*0728*/ 	.short	0x010a
        /*072a*/ 	.byte	0xff
	.zero		1


	//   ....[100]....
        /*072c*/ 	.word	0x00006a70
        /*0730*/ 	.word	0x00000000
        /*0734*/ 	.word	0x00000110
        /*0738*/ 	.short	0x010a
        /*073a*/ 	.byte	0xff
	.zero		1


	//   ....[101]....
        /*073c*/ 	.word	0x00006ba0
        /*0740*/ 	.word	0x00000002
        /*0744*/ 	.word	0x00000000
        /*0748*/ 	.short	0x0101
        /*074a*/ 	.byte	0xff
	.zero		1


	//   ....[102]....
        /*074c*/ 	.word	0x00006c00
        /*0750*/ 	.word	0x00000075
        /*0754*/ 	.word	0x00000150
        /*0758*/ 	.short	0x010a
        /*075a*/ 	.byte	0xff
	.zero		1


	//   ....[103]....
        /*075c*/ 	.word	0x000077a0
        /*0760*/ 	.word	0x0000007d
        /*0764*/ 	.word	0x00000110
        /*0768*/ 	.short	0x010a
        /*076a*/ 	.byte	0xff
	.zero		1


	//   ....[104]....
        /*076c*/ 	.word	0x00007870
        /*0770*/ 	.word	0x0000007d
        /*0774*/ 	.word	0x00000110
        /*0778*/ 	.short	0x010a
        /*077a*/ 	.byte	0xff
	.zero		1


	//   ....[105]....
        /*077c*/ 	.word	0x00007980
        /*0780*/ 	.word	0x00000000
        /*0784*/ 	.word	0x00000000
        /*0788*/ 	.short	0x0101
        /*078a*/ 	.byte	0xff
	.zero		1


	//   ....[106]....
        /*078c*/ 	.word	0x00007e10
        /*0790*/ 	.word	0x000000ff
        /*0794*/ 	.word	0x00000000
        /*0798*/ 	.short	0x0101
        /*079a*/ 	.byte	0x04
	.zero		1


	//   ....[107]....
        /*079c*/ 	.word	0x00008640
        /*07a0*/ 	.word	0x00000000
        /*07a4*/ 	.word	0x00000088
        /*07a8*/ 	.short	0x010a
        /*07aa*/ 	.byte	0xff
	.zero		1


	//   ....[108]....
        /*07ac*/ 	.word	0x000086a0
        /*07b0*/ 	.word	0x00000000
        /*07b4*/ 	.word	0x00000088
        /*07b8*/ 	.short	0x010a
        /*07ba*/ 	.byte	0xff
	.zero		1


	//   ....[109]....
        /*07bc*/ 	.word	0x00008700
        /*07c0*/ 	.word	0x00000000
        /*07c4*/ 	.word	0x00000140
        /*07c8*/ 	.short	0x010a
        /*07ca*/ 	.byte	0xff
	.zero		1


	//   ....[110]....
        /*07cc*/ 	.word	0x00008760
        /*07d0*/ 	.word	0x00000000
        /*07d4*/ 	.word	0x00000000
        /*07d8*/ 	.short	0x010a
        /*07da*/ 	.byte	0xff
	.zero		1


	//   ....[111]....
        /*07dc*/ 	.word	0x000087c0
        /*07e0*/ 	.word	0x00000000
        /*07e4*/ 	.word	0x00000000
        /*07e8*/ 	.short	0x010a
        /*07ea*/ 	.byte	0xff
	.zero		1


	//   ....[112]....
        /*07ec*/ 	.word	0x00008820
        /*07f0*/ 	.word	0x00000000
        /*07f4*/ 	.word	0x00000000
        /*07f8*/ 	.short	0x010a
        /*07fa*/ 	.byte	0xff
	.zero		1


	//   ....[113]....
        /*07fc*/ 	.word	0x00008880
        /*0800*/ 	.word	0x00000000
        /*0804*/ 	.word	0x00000000
        /*0808*/ 	.short	0x010a
        /*080a*/ 	.byte	0xff
	.zero		1


	//   ....[114]....
        /*080c*/ 	.word	0x000088e0
        /*0810*/ 	.word	0x00000000
        /*0814*/ 	.word	0x00000000
        /*0818*/ 	.short	0x010a
        /*081a*/ 	.byte	0xff
	.zero		1


	//   ....[115]....
        /*081c*/ 	.word	0x00008940
        /*0820*/ 	.word	0x00000000
        /*0824*/ 	.word	0x00000000
        /*0828*/ 	.short	0x010a
        /*082a*/ 	.byte	0xff
	.zero		1


	//   ....[116]....
        /*082c*/ 	.word	0x000089a0
        /*0830*/ 	.word	0x00000000
        /*0834*/ 	.word	0x00000000
        /*0838*/ 	.short	0x010a
        /*083a*/ 	.byte	0xff
	.zero		1


	//   ....[117]....
        /*083c*/ 	.word	0x00008a00
        /*0840*/ 	.word	0x00000000
        /*0844*/ 	.word	0x00000000
        /*0848*/ 	.short	0x010a
        /*084a*/ 	.byte	0xff
	.zero		1


	//   ....[118]....
        /*084c*/ 	.word	0x00008a60
        /*0850*/ 	.word	0x00000000
        /*0854*/ 	.word	0x00000000
        /*0858*/ 	.short	0x010a
        /*085a*/ 	.byte	0xff
	.zero		1


	//   ....[119]....
        /*085c*/ 	.word	0x00008ac0
        /*0860*/ 	.word	0x00000000
        /*0864*/ 	.word	0x00000000
        /*0868*/ 	.short	0x010a
        /*086a*/ 	.byte	0xff
	.zero		1


	//   ....[120]....
        /*086c*/ 	.word	0x00008b20
        /*0870*/ 	.word	0x00000000
        /*0874*/ 	.word	0x00000000
        /*0878*/ 	.short	0x010a
        /*087a*/ 	.byte	0xff
	.zero		1


	//   ....[121]....
        /*087c*/ 	.word	0x00008b80
        /*0880*/ 	.word	0x00000000
        /*0884*/ 	.word	0x00000000
        /*0888*/ 	.short	0x010a
        /*088a*/ 	.byte	0xff
	.zero		1


	//   ....[122]....
        /*088c*/ 	.word	0x00008be0
        /*0890*/ 	.word	0x00000000
        /*0894*/ 	.word	0x00000000
        /*0898*/ 	.short	0x010a
        /*089a*/ 	.byte	0xff
	.zero		1


	//   ....[123]....
        /*089c*/ 	.word	0x00008c40
        /*08a0*/ 	.word	0x00000000
        /*08a4*/ 	.word	0x00000000
        /*08a8*/ 	.short	0x010a
        /*08aa*/ 	.byte	0xff
	.zero		1


	//   ....[124]....
        /*08ac*/ 	.word	0x00008ca0
        /*08b0*/ 	.word	0x00000000
        /*08b4*/ 	.word	0x00000000
        /*08b8*/ 	.short	0x010a
        /*08ba*/ 	.byte	0xff
	.zero		1


	//   ....[125]....
        /*08bc*/ 	.word	0x00008d00
        /*08c0*/ 	.word	0x00000000
        /*08c4*/ 	.word	0x00000000
        /*08c8*/ 	.short	0x010a
        /*08ca*/ 	.byte	0xff
	.zero		1


	//   ....[126]....
        /*08cc*/ 	.word	0x00008d60
        /*08d0*/ 	.word	0x00000004
        /*08d4*/ 	.word	0x00000148
        /*08d8*/ 	.short	0x010a
        /*08da*/ 	.byte	0xff
	.zero		1


	//   ....[127]....
        /*08dc*/ 	.word	0x00008dc0
        /*08e0*/ 	.word	0x00000004
        /*08e4*/ 	.word	0x00000140
        /*08e8*/ 	.short	0x010a
        /*08ea*/ 	.byte	0xff
	.zero		1


	//   ....[128]....
        /*08ec*/ 	.word	0x00008e20
        /*08f0*/ 	.word	0x00000002
        /*08f4*/ 	.word	0x00000140
        /*08f8*/ 	.short	0x010a
        /*08fa*/ 	.byte	0xff
	.zero		1


	//   ....[129]....
        /*08fc*/ 	.word	0x00008e80
        /*0900*/ 	.word	0x00000005
        /*0904*/ 	.word	0x00000160
        /*0908*/ 	.short	0x010a
        /*090a*/ 	.byte	0xff
	.zero		1


	//   ....[130]....
        /*090c*/ 	.word	0x00008ee0
        /*0910*/ 	.word	0x00000002
        /*0914*/ 	.word	0x00000000
        /*0918*/ 	.short	0x010a
        /*091a*/ 	.byte	0xff
	.zero		1


	//   ....[131]....
        /*091c*/ 	.word	0x00008f40
        /*0920*/ 	.word	0x00000002
        /*0924*/ 	.word	0x00000000
        /*0928*/ 	.short	0x010a
        /*092a*/ 	.byte	0xff
	.zero		1


	//   ....[132]....
        /*092c*/ 	.word	0x00008fa0
        /*0930*/ 	.word	0x00000002
        /*0934*/ 	.word	0x00000000
        /*0938*/ 	.short	0x010a
        /*093a*/ 	.byte	0xff
	.zero		1


	//   ....[133]....
        /*093c*/ 	.word	0x00009000
        /*0940*/ 	.word	0x00000000
        /*0944*/ 	.word	0x00000140
        /*0948*/ 	.short	0x010a
        /*094a*/ 	.byte	0xff
	.zero		1


	//   ....[134]....
        /*094c*/ 	.word	0x00009060
        /*0950*/ 	.word	0x00000000
        /*0954*/ 	.word	0x00000138
        /*0958*/ 	.short	0x010a
        /*095a*/ 	.byte	0xff
	.zero		1


	//   ....[135]....
        /*095c*/ 	.word	0x000090c0
        /*0960*/ 	.word	0x00000002
        /*0964*/ 	.word	0x00000120
        /*0968*/ 	.short	0x010a
        /*096a*/ 	.byte	0xff
	.zero		1


	//   ....[136]....
        /*096c*/ 	.word	0x00009120
        /*0970*/ 	.word	0x00000000
        /*0974*/ 	.word	0x00000128
        /*0978*/ 	.short	0x010a
        /*097a*/ 	.byte	0xff
	.zero		1


	//   ....[137]....
        /*097c*/ 	.word	0x00009180
        /*0980*/ 	.word	0x00000000
        /*0984*/ 	.word	0x00000120
        /*0988*/ 	.short	0x010a
        /*098a*/ 	.byte	0xff
	.zero		1


	//   ....[138]....
        /*098c*/ 	.word	0x000091e0
        /*0990*/ 	.word	0x00000000
        /*0994*/ 	.word	0x00000140
        /*0998*/ 	.short	0x010a
        /*099a*/ 	.byte	0xff
	.zero		1


	//   ....[139]....
        /*099c*/ 	.word	0x00009230
        /*09a0*/ 	.word	0x00000000
        /*09a4*/ 	.word	0x00000110
        /*09a8*/ 	.short	0x010a
        /*09aa*/ 	.byte	0xff
	.zero		1


	//   ....[140]....
        /*09ac*/ 	.word	0x00009280
        /*09b0*/ 	.word	0x00000075
        /*09b4*/ 	.word	0x00000150
        /*09b8*/ 	.short	0x010a
        /*09ba*/ 	.byte	0xff
	.zero		1


	//   ....[141]....
        /*09bc*/ 	.word	0x000092d0
        /*09c0*/ 	.word	0x0000007d
        /*09c4*/ 	.word	0x00000110
        /*09c8*/ 	.short	0x010a
        /*09ca*/ 	.byte	0xff
	.zero		1


	//----- nvinfo : EIATTR_NUM_MBARRIERS
	.align		4
.L_47:
        /*09cc*/ 	.byte	0x03, 0x38
        /*09ce*/ 	.short	0x002e


	//----- nvinfo : EIATTR_EXIT_INSTR_OFFSETS
	.align		4
        /*09d0*/ 	.byte	0x04, 0x1c
        /*09d2*/ 	.short	(.L_49 - .L_48)


	//   ....[0]....
.L_48:
        /*09d4*/ 	.word	0x00003630


	//   ....[1]....
        /*09d8*/ 	.word	0x000038e0


	//   ....[2]....
        /*09dc*/ 	.word	0x00003940


	//   ....[3]....
        /*09e0*/ 	.word	0x000046a0


	//   ....[4]....
        /*09e4*/ 	.word	0x000056d0


	//   ....[5]....
        /*09e8*/ 	.word	0x00005710


	//   ....[6]....
        /*09ec*/ 	.word	0x00008620


	//----- nvinfo : EIATTR_MAX_THREADS
	.align		4
.L_49:
        /*09f0*/ 	.byte	0x04, 0x05
        /*09f2*/ 	.short	(.L_51 - .L_50)
.L_50:
        /*09f4*/ 	.word	0x00000100
        /*09f8*/ 	.word	0x00000001
        /*09fc*/ 	.word	0x00000001


	//----- nvinfo : EIATTR_CRS_STACK_SIZE
	.align		4
.L_51:
        /*0a00*/ 	.byte	0x04, 0x1e
        /*0a02*/ 	.short	(.L_53 - .L_52)
.L_52:
        /*0a04*/ 	.word	0x00000000


	//----- nvinfo : EIATTR_CBANK_PARAM_SIZE
	.align		4
.L_53:
        /*0a08*/ 	.byte	0x03, 0x19
        /*0a0a*/ 	.short	0x0900


	//----- nvinfo : EIATTR_PARAM_CBANK
	.align		4
        /*0a0c*/ 	.byte	0x04, 0x0a
        /*0a0e*/ 	.short	(.L_55 - .L_54)
	.align		4
.L_54:
        /*0a10*/ 	.word	index@(.nv.constant0._ZN7cutlass13device_kernelINS_4conv6kernel13ConvUniversalINS1_16ConvProblemShapeILNS1_8OperatorE1ELi3EEENS1_10collective14CollectiveConvINS1_47MainloopSm100TmaUmmaWarpSpecializedImplicitGemmILS5_1ELi17ELi3ELi1ELi2EN4cute5tupleIJNSA_1CILi2EEENSC_ILi1EEESE_EEEEENSB_IJNSC_ILi64EEENSC_ILi128EEENSB_IJSH_EEEEEENS_12float_e4m3_tESL_NSA_8TiledMMAINSA_8MMA_AtomIJNSA_10MMA_TraitsINSA_19SM100_MMA_F8F6F4_SSEJSL_SL_fSH_SI_NSA_17integral_constantINSA_4UMMA5MajorELSS_0EEENSQ_ISS_LSS_1EEENSQ_INSR_7ScaleInELSV_0EEESW_EEEEEENSA_6LayoutINSB_IJSE_SE_SE_EEENSB_IJNSC_ILi0EEES11_S11_EEEEENSB_IJNSA_10UnderscoreES14_S14_EEEEENS7_6detail27Sm100ImplicitGemmTileTraitsINSA_20SM90_TMA_LOAD_IM2COLENSA_14ComposedLayoutINSA_7SwizzleILi2ELi4ELi3EEENSA_18smem_ptr_flag_bitsILi8EEENSZ_INSB_IJNSC_ILi8EEESH_EEENSB_IJSH_SE_EEEEEEEvEENS18_INSA_23SM90_TMA_LOAD_MULTICASTENS1A_INS1B_ILi3ELi4ELi3EEES1E_NSZ_INSB_IJSI_S1F_EEENSB_IJSE_SI_EEEEEEEvEEEENS_8epilogue10collective18CollectiveEpilogueINS1T_23Sm100TmaWarpSpecializedILi2ELi2ELi32ELb0ELb0EEEJSK_NSB_IJNSZ_ISH_SE_EES1Y_EEESL_NSB_IJNSB_IJllllEEESE_S11_EEESL_S21_NS1T_6fusion15FusionCallbacksIS1X_NS22_17LinearCombinationISL_fSL_fLNS_15FloatRoundStyleE2EEESK_S1Z_JEEENSA_5SM1004TMEM4LOAD26SM100_TMEM_LOAD_16dp32b32xES19_S1J_NSA_39AutoVectorizingCopyWithAssumedAlignmentILi128EEENSA_21SM90_TMA_STORE_IM2COLES1J_S2D_S2D_EEEvvEEEEvNT_6ParamsE)
        /*0a14*/ 	.short	0x0380
        /*0a16*/ 	.short	0x0900


	//----- nvinfo : EIATTR_SW_WAR
	.align		4
.L_55:
        /*0a18*/ 	.byte	0x04, 0x36
        /*0a1a*/ 	.short	(.L_57 - .L_56)
.L_56:
        /*0a1c*/ 	.word	0x00000008
.L_57:


//--------------------- .nv.callgraph             --------------------------
	.section	.nv.callgraph,"",@"SHT_CUDA_CALLGRAPH"
	.align	4
	.sectionentsize	8
	.align		4
        /*0000*/ 	.word	0x00000000
	.align		4
        /*0004*/ 	.word	0xffffffff
	.align		4
        /*0008*/ 	.word	index@(_ZN7cutlass13device_kernelINS_4conv6kernel13ConvUniversalINS1_16ConvProblemShapeILNS1_8OperatorE1ELi3EEENS1_10collective14CollectiveConvINS1_47MainloopSm100TmaUmmaWarpSpecializedImplicitGemmILS5_1ELi17ELi3ELi1ELi2EN4cute5tupleIJNSA_1CILi2EEENSC_ILi1EEESE_EEEEENSB_IJNSC_ILi64EEENSC_ILi128EEENSB_IJSH_EEEEEENS_12float_e4m3_tESL_NSA_8TiledMMAINSA_8MMA_AtomIJNSA_10MMA_TraitsINSA_19SM100_MMA_F8F6F4_SSEJSL_SL_fSH_SI_NSA_17integral_constantINSA_4UMMA5MajorELSS_0EEENSQ_ISS_LSS_1EEENSQ_INSR_7ScaleInELSV_0EEESW_EEEEEENSA_6LayoutINSB_IJSE_SE_SE_EEENSB_IJNSC_ILi0EEES11_S11_EEEEENSB_IJNSA_10UnderscoreES14_S14_EEEEENS7_6detail27Sm100ImplicitGemmTileTraitsINSA_20SM90_TMA_LOAD_IM2COLENSA_14ComposedLayoutINSA_7SwizzleILi2ELi4ELi3EEENSA_18smem_ptr_flag_bitsILi8EEENSZ_INSB_IJNSC_ILi8EEESH_EEENSB_IJSH_SE_EEEEEEEvEENS18_INSA_23SM90_TMA_LOAD_MULTICASTENS1A_INS1B_ILi3ELi4ELi3EEES1E_NSZ_INSB_IJSI_S1F_EEENSB_IJSE_SI_EEEEEEEvEEEENS_8epilogue10collective18CollectiveEpilogueINS1T_23Sm100TmaWarpSpecializedILi2ELi2ELi32ELb0ELb0EEEJSK_NSB_IJNSZ_ISH_SE_EES1Y_EEESL_NSB_IJNSB_IJllllEEESE_S11_EEESL_S21_NS1T_6fusion15FusionCallbacksIS1X_NS22_17LinearCombinationISL_fSL_fLNS_15FloatRoundStyleE2EEESK_S1Z_JEEENSA_5SM1004TMEM4LOAD26SM100_TMEM_LOAD_16dp32b32xES19_S1J_NSA_39AutoVectorizingCopyWithAssumedAlignmentILi128EEENSA_21SM90_TMA_STORE_IM2COLES1J_S2D_S2D_EEEvvEEEEvNT_6ParamsE)
	.align		4
        /*000c*/ 	.word	index@(__assertfail)
	.align		4
        /*0010*/ 	.word	0x00000000
	.align		4
        /*0014*/ 	.word	0xfffffffe
	.align		4
        /*0018*/ 	.word	0x00000000
	.align		4
        /*001c*/ 	.word	0xfffffffd
	.align		4
        /*0020*/ 	.word	0x00000000
	.align		4
        /*0024*/ 	.word	0xfffffffc


//--------------------- .nv.constant4             --------------------------
	.section	.nv.constant4,"a",@progbits
	.align	8
	.align		8
.nv.constant4:
        /*0000*/ 	.dword	__assertfail
	.align		8
        /*0008*/ 	.dword	__unnamed_1
	.align		8
        /*0010*/ 	.dword	__unnamed_2
	.align		8
        /*0018*/ 	.dword	_ZN39_INTERNAL_ce6622f4_4_k_cu_3bb4d2ec_30824cuda3std3__45__cpo5beginE
	.align		8
        /*0020*/ 	.dword	_ZN39_INTERNAL_ce6622f4_4_k_cu_3bb4d2ec_30824cuda3std3__45__cpo3endE
	.align		8
        /*0028*/ 	.dword	_ZN39_INTERNAL_ce6622f4_4_k_cu_3bb4d2ec_30824cuda3std3__45__cpo6cbeginE
	.align		8
        /*0030*/ 	.dword	_ZN39_INTERNAL_ce6622f4_4_k_cu_3bb4d2ec_30824cuda3std3__45__cpo4cendE
	.align		8
        /*0038*/ 	.dword	_ZN39_INTERNAL_ce6622f4_4_k_cu_3bb4d2ec_30824cuda3std3__441_GLOBAL__N__ce6622f4_4_k_cu_3bb4d2ec_30826ignoreE
	.align		8
        /*0040*/ 	.dword	_ZN39_INTERNAL_ce6622f4_4_k_cu_3bb4d2ec_30824cuda3std3__419piecewise_constructE
	.align		8
        /*0048*/ 	.dword	_ZN39_INTERNAL_ce6622f4_4_k_cu_3bb4d2ec_30824cuda3std3__48in_placeE
	.align		8
        /*0050*/ 	.dword	_ZN39_INTERNAL_ce6622f4_4_k_cu_3bb4d2ec_30824cuda3std6ranges3__45__cpo4swapE
	.align		8
        /*0058*/ 	.dword	_ZN39_INTERNAL_ce6622f4_4_k_cu_3bb4d2ec_30824cuda3std6ranges3__45__cpo9iter_moveE
	.align		8
        /*0060*/ 	.dword	_ZN39_INTERNAL_ce6622f4_4_k_cu_3bb4d2ec_30824cute7productE
	.align		8
        /*0068*/ 	.dword	_ZN39_INTERNAL_ce6622f4_4_k_cu_3bb4d2ec_30824cute1_E
	.align		8
        /*0070*/ 	.dword	$str$27
	.align		8
        /*0078*/ 	.dword	$str$28
	.align		8
        /*0080*/ 	.dword	$str$29
	.align		8
        /*0088*/ 	.dword	$str$30


//--------------------- .text._ZN7cutlass13device_kernelINS_4conv6kernel13ConvUniversalINS1_16ConvProblemShapeILNS1_8OperatorE1ELi3EEENS1_10collective14CollectiveConvINS1_47MainloopSm100TmaUmmaWarpSpecializedImplicitGemmILS5_1ELi17ELi3ELi1ELi2EN4cute5tupleIJNSA_1CILi2EEENSC_ILi1EEESE_EEEEENSB_IJNSC_ILi64EEENSC_ILi128EEENSB_IJSH_EEEEEENS_12float_e4m3_tESL_NSA_8TiledMMAINSA_8MMA_AtomIJNSA_10MMA_TraitsINSA_19SM100_MMA_F8F6F4_SSEJSL_SL_fSH_SI_NSA_17integral_constantINSA_4UMMA5MajorELSS_0EEENSQ_ISS_LSS_1EEENSQ_INSR_7ScaleInELSV_0EEESW_EEEEEENSA_6LayoutINSB_IJSE_SE_SE_EEENSB_IJNSC_ILi0EEES11_S11_EEEEENSB_IJNSA_10UnderscoreES14_S14_EEEEENS7_6detail27Sm100ImplicitGemmTileTraitsINSA_20SM90_TMA_LOAD_IM2COLENSA_14ComposedLayoutINSA_7SwizzleILi2ELi4ELi3EEENSA_18smem_ptr_flag_bitsILi8EEENSZ_INSB_IJNSC_ILi8EEESH_EEENSB_IJSH_SE_EEEEEEEvEENS18_INSA_23SM90_TMA_LOAD_MULTICASTENS1A_INS1B_ILi3ELi4ELi3EEES1E_NSZ_INSB_IJSI_S1F_EEENSB_IJSE_SI_EEEEEEEvEEEENS_8epilogue10collective18CollectiveEpilogueINS1T_23Sm100TmaWarpSpecializedILi2ELi2ELi32ELb0ELb0EEEJSK_NSB_IJNSZ_ISH_SE_EES1Y_EEESL_NSB_IJNSB_IJllllEEESE_S11_EEESL_S21_NS1T_6fusion15FusionCallbacksIS1X_NS22_17LinearCombinationISL_fSL_fLNS_15FloatRoundStyleE2EEESK_S1Z_JEEENSA_5SM1004TMEM4LOAD26SM100_TMEM_LOAD_16dp32b32xES19_S1J_NSA_39AutoVectorizingCopyWithAssumedAlignmentILi128EEENSA_21SM90_TMA_STORE_IM2COLES1J_S2D_S2D_EEEvvEEEEvNT_6ParamsE --------------------------
	.section	.text._ZN7cutlass13device_kernelINS_4conv6kernel13ConvUniversalINS1_16ConvProblemShapeILNS1_8OperatorE1ELi3EEENS1_10collective14CollectiveConvINS1_47MainloopSm100TmaUmmaWarpSpecializedImplicitGemmILS5_1ELi17ELi3ELi1ELi2EN4cute5tupleIJNSA_1CILi2EEENSC_ILi1EEESE_EEEEENSB_IJNSC_ILi64EEENSC_ILi128EEENSB_IJSH_EEEEEENS_12float_e4m3_tESL_NSA_8TiledMMAINSA_8MMA_AtomIJNSA_10MMA_TraitsINSA_19SM100_MMA_F8F6F4_SSEJSL_SL_fSH_SI_NSA_17integral_constantINSA_4UMMA5MajorELSS_0EEENSQ_ISS_LSS_1EEENSQ_INSR_7ScaleInELSV_0EEESW_EEEEEENSA_6LayoutINSB_IJSE_SE_SE_EEENSB_IJNSC_ILi0EEES11_S11_EEEEENSB_IJNSA_10UnderscoreES14_S14_EEEEENS7_6detail27Sm100ImplicitGemmTileTraitsINSA_20SM90_TMA_LOAD_IM2COLENSA_14ComposedLayoutINSA_7SwizzleILi2ELi4ELi3EEENSA_18smem_ptr_flag_bitsILi8EEENSZ_INSB_IJNSC_ILi8EEESH_EEENSB_IJSH_SE_EEEEEEEvEENS18_INSA_23SM90_TMA_LOAD_MULTICASTENS1A_INS1B_ILi3ELi4ELi3EEES1E_NSZ_INSB_IJSI_S1F_EEENSB_IJSE_SI_EEEEEEEvEEEENS_8epilogue10collective18CollectiveEpilogueINS1T_23Sm100TmaWarpSpecializedILi2ELi2ELi32ELb0ELb0EEEJSK_NSB_IJNSZ_ISH_SE_EES1Y_EEESL_NSB_IJNSB_IJllllEEESE_S11_EEESL_S21_NS1T_6fusion15FusionCallbacksIS1X_NS22_17LinearCombinationISL_fSL_fLNS_15FloatRoundStyleE2EEESK_S1Z_JEEENSA_5SM1004TMEM4LOAD26SM100_TMEM_LOAD_16dp32b32xES19_S1J_NSA_39AutoVectorizingCopyWithAssumedAlignmentILi128EEENSA_21SM90_TMA_STORE_IM2COLES1J_S2D_S2D_EEEvvEEEEvNT_6ParamsE,"ax",@progbits
	.align	128
.text._ZN7cutlass13device_kernelINS_4conv6kernel13ConvUniversalINS1_16ConvProblemShapeILNS1_8OperatorE1ELi3EEENS1_10collective14CollectiveConvINS1_47MainloopSm100TmaUmmaWarpSpecializedImplicitGemmILS5_1ELi17ELi3ELi1ELi2EN4cute5tupleIJNSA_1CILi2EEENSC_ILi1EEESE_EEEEENSB_IJNSC_ILi64EEENSC_ILi128EEENSB_IJSH_EEEEEENS_12float_e4m3_tESL_NSA_8TiledMMAINSA_8MMA_AtomIJNSA_10MMA_TraitsINSA_19SM100_MMA_F8F6F4_SSEJSL_SL_fSH_SI_NSA_17integral_constantINSA_4UMMA5MajorELSS_0EEENSQ_ISS_LSS_1EEENSQ_INSR_7ScaleInELSV_0EEESW_EEEEEENSA_6LayoutINSB_IJSE_SE_SE_EEENSB_IJNSC_ILi0EEES11_S11_EEEEENSB_IJNSA_10UnderscoreES14_S14_EEEEENS7_6detail27Sm100ImplicitGemmTileTraitsINSA_20SM90_TMA_LOAD_IM2COLENSA_14ComposedLayoutINSA_7SwizzleILi2ELi4ELi3EEENSA_18smem_ptr_flag_bitsILi8EEENSZ_INSB_IJNSC_ILi8EEESH_EEENSB_IJSH_SE_EEEEEEEvEENS18_INSA_23SM90_TMA_LOAD_MULTICASTENS1A_INS1B_ILi3ELi4ELi3EEES1E_NSZ_INSB_IJSI_S1F_EEENSB_IJSE_SI_EEEEEEEvEEEENS_8epilogue10collective18CollectiveEpilogueINS1T_23Sm100TmaWarpSpecializedILi2ELi2ELi32ELb0ELb0EEEJSK_NSB_IJNSZ_ISH_SE_EES1Y_EEESL_NSB_IJNSB_IJllllEEESE_S11_EEESL_S21_NS1T_6fusion15FusionCallbacksIS1X_NS22_17LinearCombinationISL_fSL_fLNS_15FloatRoundStyleE2EEESK_S1Z_JEEENSA_5SM1004TMEM4LOAD26SM100_TMEM_LOAD_16dp32b32xES19_S1J_NSA_39AutoVectorizingCopyWithAssumedAlignmentILi128EEENSA_21SM90_TMA_STORE_IM2COLES1J_S2D_S2D_EEEvvEEEEvNT_6ParamsE:
        .type           _ZN7cutlass13device_kernelINS_4conv6kernel13ConvUniversalINS1_16ConvProblemShapeILNS1_8OperatorE1ELi3EEENS1_10collective14CollectiveConvINS1_47MainloopSm100TmaUmmaWarpSpecializedImplicitGemmILS5_1ELi17ELi3ELi1ELi2EN4cute5tupleIJNSA_1CILi2EEENSC_ILi1EEESE_EEEEENSB_IJNSC_ILi64EEENSC_ILi128EEENSB_IJSH_EEEEEENS_12float_e4m3_tESL_NSA_8TiledMMAINSA_8MMA_AtomIJNSA_10MMA_TraitsINSA_19SM100_MMA_F8F6F4_SSEJSL_SL_fSH_SI_NSA_17integral_constantINSA_4UMMA5MajorELSS_0EEENSQ_ISS_LSS_1EEENSQ_INSR_7ScaleInELSV_0EEESW_EEEEEENSA_6LayoutINSB_IJSE_SE_SE_EEENSB_IJNSC_ILi0EEES11_S11_EEEEENSB_IJNSA_10UnderscoreES14_S14_EEEEENS7_6detail27Sm100ImplicitGemmTileTraitsINSA_20SM90_TMA_LOAD_IM2COLENSA_14ComposedLayoutINSA_7SwizzleILi2ELi4ELi3EEENSA_18smem_ptr_flag_bitsILi8EEENSZ_INSB_IJNSC_ILi8EEESH_EEENSB_IJSH_SE_EEEEEEEvEENS18_INSA_23SM90_TMA_LOAD_MULTICASTENS1A_INS1B_ILi3ELi4ELi3EEES1E_NSZ_INSB_IJSI_S1F_EEENSB_IJSE_SI_EEEEEEEvEEEENS_8epilogue10collective18CollectiveEpilogueINS1T_23Sm100TmaWarpSpecializedILi2ELi2ELi32ELb0ELb0EEEJSK_NSB_IJNSZ_ISH_SE_EES1Y_EEESL_NSB_IJNSB_IJllllEEESE_S11_EEESL_S21_NS1T_6fusion15FusionCallbacksIS1X_NS22_17LinearCombinationISL_fSL_fLNS_15FloatRoundStyleE2EEESK_S1Z_JEEENSA_5SM1004TMEM4LOAD26SM100_TMEM_LOAD_16dp32b32xES19_S1J_NSA_39AutoVectorizingCopyWithAssumedAlignmentILi128EEENSA_21SM90_TMA_STORE_IM2COLES1J_S2D_S2D_EEEvvEEEEvNT_6ParamsE,@function
        .size           _ZN7cutlass13device_kernelINS_4conv6kernel13ConvUniversalINS1_16ConvProblemShapeILNS1_8OperatorE1ELi3EEENS1_10collective14CollectiveConvINS1_47MainloopSm100TmaUmmaWarpSpecializedImplicitGemmILS5_1ELi17ELi3ELi1ELi2EN4cute5tupleIJNSA_1CILi2EEENSC_ILi1EEESE_EEEEENSB_IJNSC_ILi64EEENSC_ILi128EEENSB_IJSH_EEEEEENS_12float_e4m3_tESL_NSA_8TiledMMAINSA_8MMA_AtomIJNSA_10MMA_TraitsINSA_19SM100_MMA_F8F6F4_SSEJSL_SL_fSH_SI_NSA_17integral_constantINSA_4UMMA5MajorELSS_0EEENSQ_ISS_LSS_1EEENSQ_INSR_7ScaleInELSV_0EEESW_EEEEEENSA_6LayoutINSB_IJSE_SE_SE_EEENSB_IJNSC_ILi0EEES11_S11_EEEEENSB_IJNSA_10UnderscoreES14_S14_EEEEENS7_6detail27Sm100ImplicitGemmTileTraitsINSA_20SM90_TMA_LOAD_IM2COLENSA_14ComposedLayoutINSA_7SwizzleILi2ELi4ELi3EEENSA_18smem_ptr_flag_bitsILi8EEENSZ_INSB_IJNSC_ILi8EEESH_EEENSB_IJSH_SE_EEEEEEEvEENS18_INSA_23SM90_TMA_LOAD_MULTICASTENS1A_INS1B_ILi3ELi4ELi3EEES1E_NSZ_INSB_IJSI_S1F_EEENSB_IJSE_SI_EEEEEEEvEEEENS_8epilogue10collective18CollectiveEpilogueINS1T_23Sm100TmaWarpSpecializedILi2ELi2ELi32ELb0ELb0EEEJSK_NSB_IJNSZ_ISH_SE_EES1Y_EEESL_NSB_IJNSB_IJllllEEESE_S11_EEESL_S21_NS1T_6fusion15FusionCallbacksIS1X_NS22_17LinearCombinationISL_fSL_fLNS_15FloatRoundStyleE2EEESK_S1Z_JEEENSA_5SM1004TMEM4LOAD26SM100_TMEM_LOAD_16dp32b32xES19_S1J_NSA_39AutoVectorizingCopyWithAssumedAlignmentILi128EEENSA_21SM90_TMA_STORE_IM2COLES1J_S2D_S2D_EEEvvEEEEvNT_6ParamsE,(.L_x_180 - _ZN7cutlass13device_kernelINS_4conv6kernel13ConvUniversalINS1_16ConvProblemShapeILNS1_8OperatorE1ELi3EEENS1_10collective14CollectiveConvINS1_47MainloopSm100TmaUmmaWarpSpecializedImplicitGemmILS5_1ELi17ELi3ELi1ELi2EN4cute5tupleIJNSA_1CILi2EEENSC_ILi1EEESE_EEEEENSB_IJNSC_ILi64EEENSC_ILi128EEENSB_IJSH_EEEEEENS_12float_e4m3_tESL_NSA_8TiledMMAINSA_8MMA_AtomIJNSA_10MMA_TraitsINSA_19SM100_MMA_F8F6F4_SSEJSL_SL_fSH_SI_NSA_17integral_constantINSA_4UMMA5MajorELSS_0EEENSQ_ISS_LSS_1EEENSQ_INSR_7ScaleInELSV_0EEESW_EEEEEENSA_6LayoutINSB_IJSE_SE_SE_EEENSB_IJNSC_ILi0EEES11_S11_EEEEENSB_IJNSA_10UnderscoreES14_S14_EEEEENS7_6detail27Sm100ImplicitGemmTileTraitsINSA_20SM90_TMA_LOAD_IM2COLENSA_14ComposedLayoutINSA_7SwizzleILi2ELi4ELi3EEENSA_18smem_ptr_flag_bitsILi8EEENSZ_INSB_IJNSC_ILi8EEESH_EEENSB_IJSH_SE_EEEEEEEvEENS18_INSA_23SM90_TMA_LOAD_MULTICASTENS1A_INS1B_ILi3ELi4ELi3EEES1E_NSZ_INSB_IJSI_S1F_EEENSB_IJSE_SI_EEEEEEEvEEEENS_8epilogue10collective18CollectiveEpilogueINS1T_23Sm100TmaWarpSpecializedILi2ELi2ELi32ELb0ELb0EEEJSK_NSB_IJNSZ_ISH_SE_EES1Y_EEESL_NSB_IJNSB_IJllllEEESE_S11_EEESL_S21_NS1T_6fusion15FusionCallbacksIS1X_NS22_17LinearCombinationISL_fSL_fLNS_15FloatRoundStyleE2EEESK_S1Z_JEEENSA_5SM1004TMEM4LOAD26SM100_TMEM_LOAD_16dp32b32xES19_S1J_NSA_39AutoVectorizingCopyWithAssumedAlignmentILi128EEENSA_21SM90_TMA_STORE_IM2COLES1J_S2D_S2D_EEEvvEEEEvNT_6ParamsE)
        .other          _ZN7cutlass13device_kernelINS_4conv6kernel13ConvUniversalINS1_16ConvProblemShapeILNS1_8OperatorE1ELi3EEENS1_10collective14CollectiveConvINS1_47MainloopSm100TmaUmmaWarpSpecializedImplicitGemmILS5_1ELi17ELi3ELi1ELi2EN4cute5tupleIJNSA_1CILi2EEENSC_ILi1EEESE_EEEEENSB_IJNSC_ILi64EEENSC_ILi128EEENSB_IJSH_EEEEEENS_12float_e4m3_tESL_NSA_8TiledMMAINSA_8MMA_AtomIJNSA_10MMA_TraitsINSA_19SM100_MMA_F8F6F4_SSEJSL_SL_fSH_SI_NSA_17integral_constantINSA_4UMMA5MajorELSS_0EEENSQ_ISS_LSS_1EEENSQ_INSR_7ScaleInELSV_0EEESW_EEEEEENSA_6LayoutINSB_IJSE_SE_SE_EEENSB_IJNSC_ILi0EEES11_S11_EEEEENSB_IJNSA_10UnderscoreES14_S14_EEEEENS7_6detail27Sm100ImplicitGemmTileTraitsINSA_20SM90_TMA_LOAD_IM2COLENSA_14ComposedLayoutINSA_7SwizzleILi2ELi4ELi3EEENSA_18smem_ptr_flag_bitsILi8EEENSZ_INSB_IJNSC_ILi8EEESH_EEENSB_IJSH_SE_EEEEEEEvEENS18_INSA_23SM90_TMA_LOAD_MULTICASTENS1A_INS1B_ILi3ELi4ELi3EEES1E_NSZ_INSB_IJSI_S1F_EEENSB_IJSE_SI_EEEEEEEvEEEENS_8epilogue10collective18CollectiveEpilogueINS1T_23Sm100TmaWarpSpecializedILi2ELi2ELi32ELb0ELb0EEEJSK_NSB_IJNSZ_ISH_SE_EES1Y_EEESL_NSB_IJNSB_IJllllEEESE_S11_EEESL_S21_NS1T_6fusion15FusionCallbacksIS1X_NS22_17LinearCombinationISL_fSL_fLNS_15FloatRoundStyleE2EEESK_S1Z_JEEENSA_5SM1004TMEM4LOAD26SM100_TMEM_LOAD_16dp32b32xES19_S1J_NSA_39AutoVectorizingCopyWithAssumedAlignmentILi128EEENSA_21SM90_TMA_STORE_IM2COLES1J_S2D_S2D_EEEvvEEEEvNT_6ParamsE,@"STO_CUDA_ENTRY STV_DEFAULT"
_ZN7cutlass13device_kernelINS_4conv6kernel13ConvUniversalINS1_16ConvProblemShapeILNS1_8OperatorE1ELi3EEENS1_10collective14CollectiveConvINS1_47MainloopSm100TmaUmmaWarpSpecializedImplicitGemmILS5_1ELi17ELi3ELi1ELi2EN4cute5tupleIJNSA_1CILi2EEENSC_ILi1EEESE_EEEEENSB_IJNSC_ILi64EEENSC_ILi128EEENSB_IJSH_EEEEEENS_12float_e4m3_tESL_NSA_8TiledMMAINSA_8MMA_AtomIJNSA_10MMA_TraitsINSA_19SM100_MMA_F8F6F4_SSEJSL_SL_fSH_SI_NSA_17integral_constantINSA_4UMMA5MajorELSS_0EEENSQ_ISS_LSS_1EEENSQ_INSR_7ScaleInELSV_0EEESW_EEEEEENSA_6LayoutINSB_IJSE_SE_SE_EEENSB_IJNSC_ILi0EEES11_S11_EEEEENSB_IJNSA_10UnderscoreES14_S14_EEEEENS7_6detail27Sm100ImplicitGemmTileTraitsINSA_20SM90_TMA_LOAD_IM2COLENSA_14ComposedLayoutINSA_7SwizzleILi2ELi4ELi3EEENSA_18smem_ptr_flag_bitsILi8EEENSZ_INSB_IJNSC_ILi8EEESH_EEENSB_IJSH_SE_EEEEEEEvEENS18_INSA_23SM90_TMA_LOAD_MULTICASTENS1A_INS1B_ILi3ELi4ELi3EEES1E_NSZ_INSB_IJSI_S1F_EEENSB_IJSE_SI_EEEEEEEvEEEENS_8epilogue10collective18CollectiveEpilogueINS1T_23Sm100TmaWarpSpecializedILi2ELi2ELi32ELb0ELb0EEEJSK_NSB_IJNSZ_ISH_SE_EES1Y_EEESL_NSB_IJNSB_IJllllEEESE_S11_EEESL_S21_NS1T_6fusion15FusionCallbacksIS1X_NS22_17LinearCombinationISL_fSL_fLNS_15FloatRoundStyleE2EEESK_S1Z_JEEENSA_5SM1004TMEM4LOAD26SM100_TMEM_LOAD_16dp32b32xES19_S1J_NSA_39AutoVectorizingCopyWithAssumedAlignmentILi128EEENSA_21SM90_TMA_STORE_IM2COLES1J_S2D_S2D_EEEvvEEEEvNT_6ParamsE:
[----:B------:R-:W1:Y:S01]  /*0000*/  LDC R1, c[0x0][0x37c] ;  /* 0x0000df00ff017b82 */ /* 0x000e620000000800 */
[----:B------:R-:W2:Y:S01]  /*0010*/  S2R R92, SR_TID.X ;  /* 0x00000000005c7919 */ /* 0x000ea20000002100 */
[----:B------:R-:W3:Y:S01]  /*0020*/  LDCU.64 UR8, c[0x0][0x990] ;  /* 0x00013200ff0877ac */ /* 0x000ee20008000a00 */
[----:B-1----:R-:W-:Y:S01]  /*0030*/  VIADD R1, R1, 0xfffffff8 ;  /* 0xfffffff801017836 */ /* 0x002fe20000000000 */
[----:B------:R-:W-:Y:S02]  /*0040*/  PRMT R94, RZ, 0x7610, R94 ;  /* 0x00007610ff5e7816 */ /* 0x000fe4000000005e */
[----:B------:R-:W-:Y:S01]  /*0050*/  ELECT P3, URZ, PT ;  /* 0x0000000000ff782f */ /* 0x000fe20003860000 */
[----:B---3--:R-:W-:-:S04]  /*0060*/  UISETP.NE.U32.AND UP0, UPT, UR8, URZ, UPT ;  /* 0x000000ff0800728c */ /* 0x008fc8000bf05070 */
[----:B------:R-:W-:Y:S01]  /*0070*/  UISETP.NE.AND.EX UP0, UPT, UR9, URZ, UPT, UP0 ;  /* 0x000000ff0900728c */ /* 0x000fe2000bf05300 */
[----:B--2---:R-:W-:-:S05]  /*0080*/  SHF.R.U32.HI R95, RZ, 0x5, R92 ;  /* 0x00000005ff5f7819 */ /* 0x004fca000001165c */
[----:B------:R-:W1:Y:S02]  /*0090*/  SHFL.IDX PT, R0, R95, RZ, 0x1f ;  /* 0x00001fff5f007589 */ /* 0x000e6400000e0000 */
[----:B-1----:R-:W-:Y:S01]  /*00a0*/  R2UR UR18, R0 ;  /* 0x00000000001272ca */ /* 0x002fe200000e0000 */
[----:B------:R-:W-:-:S14]  /*00b0*/  BRA.U UP0, `(.L_x_0) ;  /* 0x0000000100307547 */ /* 0x000fdc000b800000 */
[----:B------:R-:W1:Y:S02]  /*00c0*/  LDCU.64 UR4, c[0x0][0x988] ;  /* 0x00013100ff0477ac */ /* 0x000e640008000a00 */
[----:B-1----:R-:W-:-:S04]  /*00d0*/  UISETP.NE.U32.AND UP0, UPT, UR4, URZ, UPT ;  /* 0x000000ff0400728c */ /* 0x002fc8000bf05070 */
[----:B------:R-:W-:-:S09]  /*00e0*/  UISETP.NE.AND.EX UP0, UPT, UR5, URZ, UPT, UP0 ;  /* 0x000000ff0500728c */ /* 0x000fd2000bf05300 */
[----:B------:R-:W-:Y:S05]  /*00f0*/  BRA.U !UP0, `(.L_x_1) ;  /* 0x0000000108147547 */ /* 0x000fea000b800000 */
[----:B------:R-:W1:Y:S01]  /*0100*/  LDC.64 R2, c[0x0][0x988] ;  /* 0x00026200ff027b82 */ /* 0x000e620000000a00 */
[----:B------:R-:W1:Y:S02]  /*0110*/  LDCU.64 UR4, c[0x0][0x358] ;  /* 0x00006b00ff0477ac */ /* 0x000e640008000a00 */
[----:B-1----:R1:W5:Y:S01]  /*0120*/  LDG.E R41, desc[UR4][R2.64] ;  /* 0x0000000402297981 */ /* 0x002362000c1e1900 */
[----:B------:R-:W-:Y:S01]  /*0130*/  HFMA2 R94, -RZ, RZ, 0, 5.9604644775390625e-08 ;  /* 0x00000001ff5e7431 */ /* 0x000fe200000001ff */
[----:B------:R-:W-:Y:S05]  /*0140*/  BRA `(.L_x_0) ;  /* 0x00000000000c7947 */ /* 0x000fea0003800000 */
.L_x_1:
[----:B------:R-:W1:Y:S01]  /*0150*/  LDCU UR4, c[0x0][0x980] ;  /* 0x00013000ff0477ac */ /* 0x000e620008000800 */
[----:B------:R-:W-:Y:S01]  /*0160*/  HFMA2 R94, -RZ, RZ, 0, 5.9604644775390625e-08 ;  /* 0x00000001ff5e7431 */ /* 0x000fe200000001ff */
[----:B-1----:R-:W-:-:S07]  /*0170*/  MOV R41, UR4 ;  /* 0x0000000400297c02 */ /* 0x002fce0008000f00 */
.L_x_0:
[----:B------:R-:W2:Y:S02]  /*0180*/  LDCU.64 UR4, c[0x0][0x9b0] ;  /* 0x00013600ff0477ac */ /* 0x000ea40008000a00 */
[----:B--2---:R-:W-:-:S04]  /*0190*/  UISETP.NE.U32.AND UP0, UPT, UR4, URZ, UPT ;  /* 0x000000ff0400728c */ /* 0x004fc8000bf05070 */
[----:B------:R-:W-:-:S09]  /*01a0*/  UISETP.NE.AND.EX UP0, UPT, UR5, URZ, UPT, UP0 ;  /* 0x000000ff0500728c */ /* 0x000fd2000bf05300 */
[----:B------:R-:W-:Y:S05]  /*01b0*/  BRA.U UP0, `(.L_x_2) ;  /* 0x0000000100287547 */ /* 0x000fea000b800000 */
[----:B------:R-:W2:Y:S02]  /*01c0*/  LDCU.64 UR4, c[0x0][0x9a8] ;  /* 0x00013500ff0477ac */ /* 0x000ea40008000a00 */
[----:B--2---:R-:W-:-:S04]  /*01d0*/  UISETP.NE.U32.AND UP0, UPT, UR4, URZ, UPT ;  /* 0x000000ff0400728c */ /* 0x004fc8000bf05070 */
[----:B------:R-:W-:-:S09]  /*01e0*/  UISETP.NE.AND.EX UP0, UPT, UR5, URZ, UPT, UP0 ;  /* 0x000000ff0500728c */ /* 0x000fd2000bf05300 */
[----:B------:R-:W-:Y:S05]  /*01f0*/  BRA.U !UP0, `(.L_x_3) ;  /* 0x0000000108107547 */ /* 0x000fea000b800000 */
[----:B------:R-:W2:Y:S01]  /*0200*/  LDC.64 R38, c[0x0][0x9a8] ;  /* 0x00026a00ff267b82 */ /* 0x000ea20000000a00 */
[----:B------:R-:W2:Y:S02]  /*0210*/  LDCU.64 UR4, c[0x0][0x358] ;  /* 0x00006b00ff0477ac */ /* 0x000ea40008000a00 */
[----:B--2---:R2:W5:Y:S01]  /*0220*/  LDG.E R38, desc[UR4][R38.64] ;  /* 0x0000000426267981 */ /* 0x004562000c1e1900 */
[----:B------:R-:W-:Y:S05]  /*0230*/  BRA `(.L_x_2) ;  /* 0x0000000000087947 */ /* 0x000fea0003800000 */
.L_x_3:
[----:B------:R-:W2:Y:S02]  /*0240*/  LDCU UR4, c[0x0][0x9a0] ;  /* 0x00013400ff0477ac */ /* 0x000ea40008000800 */
[----:B--2---:R-:W-:Y:S02]  /*0250*/  MOV R38, UR4 ;  /* 0x0000000400267c02 */ /* 0x004fe40008000f00 */
.L_x_2:
[----:B------:R-:W-:Y:S01]  /*0260*/  IMAD.U32 R0, RZ, RZ, UR18 ;  /* 0x00000012ff007e24 */ /* 0x000fe2000f8e00ff */
[----:B------:R-:W-:Y:S04]  /*0270*/  BSSY.RECONVERGENT B0, `(.L_x_4) ;  /* 0x000000c000007945 */ /* 0x000fe80003800200 */
[C---:B------:R-:W-:Y:S02]  /*0280*/  ISETP.NE.OR P1, PT, R0.reuse, 0x1, !P3 ;  /* 0x000000010000780c */ /* 0x040fe40005f25670 */
[----:B------:R-:W-:-:S11]  /*0290*/  ISETP.NE.OR P0, PT, R0, 0x3, !P3 ;  /* 0x000000030000780c */ /* 0x000fd60005f05670 */
[----:B------:R-:W-:Y:S05]  /*02a0*/  @P1 BRA `(.L_x_5) ;  /* 0x0000000000201947 */ /* 0x000fea0003800000 */
[----:B------:R-:W3:Y:S02]  /*02b0*/  LDCU.64 UR4, c[0x0][0x348] ;  /* 0x00006900ff0477ac */ /* 0x000ee40008000a00 */
[----:B---3--:R-:W-:Y:S02]  /*02c0*/  UIADD3 UR6, UP1, UPT, UR4, 0x80, URZ ;  /* 0x0000008004067890 */ /* 0x008fe4000ff3e0ff */
[----:B------:R-:W-:Y:S02]  /*02d0*/  UIADD3 UR4, UP0, UPT, UR4, 0x200, URZ ;  /* 0x0000020004047890 */ /* 0x000fe4000ff1e0ff */
[----:B------:R-:W-:Y:S02]  /*02e0*/  UIADD3.X UR7, UPT, UPT, URZ, UR5, URZ, UP1, !UPT ;  /* 0x00000005ff077290 */ /* 0x000fe40008ffe4ff */
[----:B------:R-:W-:-:S07]  /*02f0*/  UIADD3.X UR5, UPT, UPT, URZ, UR5, URZ, UP0, !UPT ;  /* 0x00000005ff057290 */ /* 0x000fce00087fe4ff */
[----:B------:R3:W-:Y:S02]  /*0300*/  UTMACCTL.PF [UR6] ;  /* 0x00000000060079b9 */ /* 0x0007e40008040000 */
[----:B------:R3:W-:Y:S02]  /*0310*/  UTMACCTL.PF [UR4] ;  /* 0x00000000040079b9 */ /* 0x0007e40008040000 */
[----:B---3--:R-:W-:Y:S01]  /*0320*/  NOP ;  /* 0x0000000000007918 */ /* 0x008fe20000000000 */
.L_x_5:
[----:B------:R-:W-:Y:S05]  /*0330*/  BSYNC.RECONVERGENT B0 ;  /* 0x0000000000007941 */ /* 0x000fea0003800200 */
.L_x_4:
[----:B------:R-:W-:Y:S04]  /*0340*/  BSSY.RECONVERGENT B0, `(.L_x_6) ;  /* 0x000000a000007945 */ /* 0x000fe80003800200 */
        /* <DEDUP_REMOVED lines=9> */
.L_x_7:
[----:B------:R-:W-:Y:S05]  /*03e0*/  BSYNC.RECONVERGENT B0 ;  /* 0x0000000000007941 */ /* 0x000fea0003800200 */
.L_x_6:
[----:B------:R-:W3:Y:S01]  /*03f0*/  LDCU.64 UR4, c[0x0][0x988] ;  /* 0x00013100ff0477ac */ /* 0x000ee20008000a00 */
[----:B------:R-:W-:Y:S02]  /*0400*/  UISETP.EQ.U32.AND UP2, UPT, UR8, URZ, UPT ;  /* 0x000000ff0800728c */ /* 0x000fe4000bf42070 */
[----:B------:R-:W-:Y:S02]  /*0410*/  UPLOP3.LUT UP3, UPT, UPT, UPT, UPT, 0x80, 0x8 ;  /* 0x000000000008789c */ /* 0x000fe40003f6f070 */
[----:B---3--:R-:W-:-:S04]  /*0420*/  UISETP.NE.U32.AND UP0, UPT, UR4, URZ, UPT ;  /* 0x000000ff0400728c */ /* 0x008fc8000bf05070 */
[----:B------:R-:W-:-:S04]  /*0430*/  UISETP.NE.AND.EX UP1, UPT, UR5, URZ, UPT, UP0 ;  /* 0x000000ff0500728c */ /* 0x000fc8000bf25300 */
[----:B------:R-:W-:-:S04]  /*0440*/  UISETP.EQ.OR.EX UP4, UPT, UR9, URZ, !UP1, UP2 ;  /* 0x000000ff0900728c */ /* 0x000fc8000cf82720 */
[----:B------:R-:W-:-:S06]  /*0450*/  UP2UR UR4, UPR, URZ, 0x10 ;  /* 0x00000010ff047883 */ /* 0x000fcc0008000000 */
[----:B------:R-:W-:Y:S01]  /*0460*/  MOV R105, UR4 ;  /* 0x0000000400697c02 */ /* 0x000fe20008000f00 */
[----:B------:R-:W-:Y:S06]  /*0470*/  BRA.U !UP4, `(.L_x_8) ;  /* 0x000000010c207547 */ /* 0x000fec000b800000 */
[----:B------:R-:W-:Y:S01]  /*0480*/  UISETP.NE.U32.AND UP2, UPT, UR8, URZ, UPT ;  /* 0x000000ff0800728c */ /* 0x000fe2000bf45070 */
[----:B-----5:R-:W-:Y:S01]  /*0490*/  FSETP.NEU.AND P0, PT, R41, RZ, PT ;  /* 0x000000ff2900720b */ /* 0x020fe20003f0d000 */
[----:B------:R-:W-:Y:S02]  /*04a0*/  USEL UR4, URZ, 0xffffffff, UP1 ;  /* 0xffffffffff047887 */ /* 0x000fe40008800000 */
[----:B------:R-:W-:-:S10]  /*04b0*/  UISETP.NE.AND.EX UP2, UPT, UR9, URZ, UPT, UP2 ;  /* 0x000000ff0900728c */ /* 0x000fd4000bf45320 */
[----:B------:R-:W-:Y:S01]  /*04c0*/  VOTEU.ANY UP0, P0 ;  /* 0x0000000000ff7886 */ /* 0x000fe20000000100 */
[----:B------:R-:W-:-:S04]  /*04d0*/  @!UP2 USEL UR4, URZ, 0xffffffff, UP0 ;  /* 0xffffffffff04a887 */ /* 0x000fc80008000000 */
[----:B------:R-:W-:-:S04]  /*04e0*/  ULOP3.LUT UR4, UR4, 0x1, URZ, 0xc0, !UPT ;  /* 0x0000000104047892 */ /* 0x000fc8000f8ec0ff */
[----:B------:R-:W-:-:S11]  /*04f0*/  UISETP.NE.U32.AND UP3, UPT, UR4, 0x1, UPT ;  /* 0x000000010400788c */ /* 0x000fd6000bf65070 */
.L_x_8:
[----:B-1----:R-:W1:Y:S02]  /*0500*/  SHFL.IDX PT, R2, R95, RZ, 0x1f ;  /* 0x00001fff5f027589 */ /* 0x002e6400000e0000 */
[----:B-1----:R-:W-:-:S13]  /*0510*/  ISETP.NE.AND P0, PT, R2, RZ, PT ;  /* 0x000000ff0200720c */ /* 0x002fda0003f05270 */
[----:B------:R-:W-:Y:S05]  /*0520*/  @P0 BRA `(.L_x_9) ;  /* 0x0000000000cc0947 */ /* 0x000fea0003800000 */
[----:B------:R-:W-:Y:S01]  /*0530*/  ELECT P0, URZ, PT ;  /* 0x0000000000ff782f */ /* 0x000fe20003800000 */
[----:B------:R-:W-:-:S12]  /*0540*/  BSSY.RECONVERGENT B0, `(.L_x_9) ;  /* 0x0000031000007945 */ /* 0x000fd80003800200 */
[----:B------:R-:W-:Y:S05]  /*0550*/  @!P0 BRA `(.L_x_10) ;  /* 0x0000000000bc8947 */ /* 0x000fea0003800000 */
[----:B------:R-:W1:Y:S01]  /*0560*/  S2UR UR4, SR_CgaCtaId ;  /* 0x00000000000479c3 */ /* 0x000e620000008800 */
[----:B------:R-:W-:Y:S01]  /*0570*/  UMOV UR5, 0x400 ;  /* 0x0000040000057882 */ /* 0x000fe20000000000 */
[----:B------:R-:W-:Y:S01]  /*0580*/  UMOV UR8, 0x1 ;  /* 0x0000000100087882 */ /* 0x000fe20000000000 */
[----:B------:R-:W-:Y:S01]  /*0590*/  UMOV UR6, 0x2 ;  /* 0x0000000200067882 */ /* 0x000fe20000000000 */
[----:B------:R-:W-:-:S04]  /*05a0*/  UIADD3 UR8, UPT, UPT, -UR8, 0x100000, URZ ;  /* 0x0010000008087890 */ /* 0x000fc8000fffe1ff */
[----:B------:R-:W-:Y:S02]  /*05b0*/  USHF.L.U32 UR9, UR8, 0xb, URZ ;  /* 0x0000000b08097899 */ /* 0x000fe400080006ff */
[----:B------:R-:W-:Y:S02]  /*05c0*/  USHF.L.U32 UR8, UR8, 0x1, URZ ;  /* 0x0000000108087899 */ /* 0x000fe400080006ff */
[----:B------:R-:W-:-:S04]  /*05d0*/  UIADD3 UR6, UPT, UPT, -UR6, 0x100000, URZ ;  /* 0x0010000006067890 */ /* 0x000fc8000fffe1ff */
[----:B------:R-:W-:Y:S02]  /*05e0*/  USHF.L.U32 UR7, UR6, 0xb, URZ ;  /* 0x0000000b06077899 */ /* 0x000fe400080006ff */
[----:B------:R-:W-:Y:S02]  /*05f0*/  USHF.L.U32 UR6, UR6, 0x1, URZ ;  /* 0x0000000106067899 */ /* 0x000fe400080006ff */
[----:B-1----:R-:W-:Y:S01]  /*0600*/  ULEA UR4, UR4, UR5, 0x18 ;  /* 0x0000000504047291 */ /* 0x002fe2000f8ec0ff */
[----:B------:R-:W1:Y:S11]  /*0610*/  FENCE.VIEW.ASYNC.S ;  /* 0x00000000000073c6 */ /* 0x000e760000000000 */
[----:B-1----:R1:W3:Y:S01]  /*0620*/  SYNCS.EXCH.64 URZ, [UR4], UR8 ;  /* 0x0000000804ff75b2 */ /* 0x0022e20008000100 */
[----:B------:R1:W4:Y:S01]  /*0630*/  SYNCS.EXCH.64 URZ, [UR4+0x88], UR6 ;  /* 0x0000880604ff75b2 */ /* 0x0003220008000100 */
[----:B------:R1:W1:Y:S01]  /*0640*/  SYNCS.EXCH.64 URZ, [UR4+0x8], UR8 ;  /* 0x0000080804ff75b2 */ /* 0x0002620008000100 */
        /* <DEDUP_REMOVED lines=31> */
[----:B---34-:R-:W-:Y:S01]  /*0840*/  NOP ;  /* 0x0000000000007918 */ /* 0x018fe20000000000 */
.L_x_10:
[----:B-1----:R-:W-:Y:S05]  /*0850*/  BSYNC.RECONVERGENT B0 ;  /* 0x0000000000007941 */ /* 0x002fea0003800200 */
.L_x_9:
[----:B------:R-:W1:Y:S01]  /*0860*/  SHFL.IDX PT, R2, R95, RZ, 0x1f ;  /* 0x00001fff5f027589 */ /* 0x000e6200000e0000 */
[----:B------:R-:W-:Y:S01]  /*0870*/  NOP ;  /* 0x0000000000007918 */ /* 0x000fe20000000000 */
[----:B-1----:R-:W-:-:S13]  /*0880*/  ISETP.NE.AND P0, PT, R2, 0x1, PT ;  /* 0x000000010200780c */ /* 0x002fda0003f05270 */
[----:B------:R-:W-:Y:S05]  /*0890*/  @P0 BRA `(.L_x_11) ;  /* 0x0000000000480947 */ /* 0x000fea0003800000 */
        /* <DEDUP_REMOVED lines=9> */
[----:B------:R-:W-:Y:S01]  /*0930*/  USHF.L.U32 UR6, UR6, 0x1, URZ ;  /* 0x0000000106067899 */ /* 0x000fe200080006ff */
[----:B------:R-:W-:Y:S01]  /*0940*/  ELECT P0, URZ, PT ;  /* 0x0000000000ff782f */ /* 0x000fe20003800000 */
[----:B-1----:R-:W-:Y:S01]  /*0950*/  ULEA UR4, UR4, UR5, 0x18 ;  /* 0x0000000504047291 */ /* 0x002fe2000f8ec0ff */
[----:B------:R-:W1:Y:S11]  /*0960*/  FENCE.VIEW.ASYNC.S ;  /* 0x00000000000073c6 */ /* 0x000e760000000000 */
[----:B-1----:R1:W3:Y:S01]  /*0970*/  SYNCS.EXCH.64 URZ, [UR4+0x110], UR8 ;  /* 0x0001100804ff75b2 */ /* 0x0022e20008000100 */
[----:B------:R1:W4:Y:S01]  /*0980*/  SYNCS.EXCH.64 URZ, [UR4+0x120], UR6 ;  /* 0x0001200604ff75b2 */ /* 0x0003220008000100 */
[----:B------:R1:W1:Y:S01]  /*0990*/  SYNCS.EXCH.64 URZ, [UR4+0x118], UR8 ;  /* 0x0001180804ff75b2 */ /* 0x0002620008000100 */
[----:B------:R1:W1:Y:S01]  /*09a0*/  SYNCS.EXCH.64 URZ, [UR4+0x128], UR6 ;  /* 0x0001280604ff75b2 */ /* 0x0002620008000100 */
[----:B------:R-:W-:Y:S01]  /*09b0*/  NOP ;  /* 0x0000000000007918 */ /* 0x000fe20000000000 */
.L_x_11:
[----:B------:R-:W2:Y:S01]  /*09c0*/  SHFL.IDX PT, R2, R95, RZ, 0x1f ;  /* 0x00001fff5f027589 */ /* 0x000ea200000e0000 */
[----:B------:R-:W-:Y:S01]  /*09d0*/  NOP ;  /* 0x0000000000007918 */ /* 0x000fe20000000000 */
[----:B--2---:R-:W-:-:S13]  /*09e0*/  ISETP.NE.AND P0, PT, R2, 0x3, PT ;  /* 0x000000030200780c */ /* 0x004fda0003f05270 */
[----:B------:R-:W-:Y:S05]  /*09f0*/  @P0 BRA `(.L_x_12) ;  /* 0x0000000000300947 */ /* 0x000fea0003800000 */
[----:B-1----:R-:W1:Y:S01]  /*0a00*/  S2UR UR4, SR_CgaCtaId ;  /* 0x00000000000479c3 */ /* 0x002e620000008800 */
[----:B------:R-:W-:Y:S01]  /*0a10*/  UMOV UR6, 0x400 ;  /* 0x0000040000067882 */ /* 0x000fe20000000000 */
[----:B------:R-:W-:Y:S01]  /*0a20*/  UMOV UR5, 0x20 ;  /* 0x0000002000057882 */ /* 0x000fe20000000000 */
[----:B------:R-:W-:Y:S01]  /*0a30*/  ELECT P0, URZ, PT ;  /* 0x0000000000ff782f */ /* 0x000fe20003800000 */
[----:B-1----:R-:W-:Y:S02]  /*0a40*/  ULEA UR6, UR4, UR6, 0x18 ;  /* 0x0000000604067291 */ /* 0x002fe4000f8ec0ff */
[----:B------:R-:W-:-:S04]  /*0a50*/  UIADD3 UR4, UPT, UPT, -UR5, 0x100000, URZ ;  /* 0x0010000005047890 */ /* 0x000fc8000fffe1ff */
[----:B------:R-:W-:Y:S02]  /*0a60*/  USHF.L.U32 UR5, UR4, 0xb, URZ ;  /* 0x0000000b04057899 */ /* 0x000fe400080006ff */
[----:B------:R-:W-:Y:S01]  /*0a70*/  USHF.L.U32 UR4, UR4, 0x1, URZ ;  /* 0x0000000104047899 */ /* 0x000fe200080006ff */
[----:B------:R-:W1:Y:S11]  /*0a80*/  FENCE.VIEW.ASYNC.S ;  /* 0x00000000000073c6 */ /* 0x000e760000000000 */
[----:B-1----:R2:W1:Y:S01]  /*0a90*/  SYNCS.EXCH.64 URZ, [UR6+0x130], UR4 ;  /* 0x0001300406ff75b2 */ /* 0x0024620008000100 */
[----:B------:R2:W1:Y:S02]  /*0aa0*/  SYNCS.EXCH.64 URZ, [UR6+0x138], UR4 ;  /* 0x0001380406ff75b2 */ /* 0x0004640008000100 */
[----:B--2---:R-:W-:Y:S01]  /*0ab0*/  NOP ;  /* 0x0000000000007918 */ /* 0x004fe20000000000 */
.L_x_12:
[----:B------:R-:W2:Y:S01]  /*0ac0*/  SHFL.IDX PT, R2, R95, RZ, 0x1f ;  /* 0x00001fff5f027589 */ /* 0x000ea200000e0000 */
[----:B------:R-:W-:Y:S01]  /*0ad0*/  NOP ;  /* 0x0000000000007918 */ /* 0x000fe20000000000 */
[----:B--2---:R-:W-:-:S13]  /*0ae0*/  ISETP.NE.AND P0, PT, R2, 0x4, PT ;  /* 0x000000040200780c */ /* 0x004fda0003f05270 */
[----:B------:R-:W-:Y:S05]  /*0af0*/  @P0 BRA `(.L_x_13) ;  /* 0x0000000000440947 */ /* 0x000fea0003800000 */
[----:B-1----:R-:W1:Y:S01]  /*0b00*/  S2UR UR6, SR_CgaCtaId ;  /* 0x00000000000679c3 */ /* 0x002e620000008800 */
[----:B------:R-:W-:Y:S01]  /*0b10*/  UMOV UR4, 0x1e0 ;  /* 0x000001e000047882 */ /* 0x000fe20000000000 */
[----:B------:R-:W-:Y:S01]  /*0b20*/  UMOV UR5, 0x400 ;  /* 0x0000040000057882 */ /* 0x000fe20000000000 */
[----:B------:R-:W-:Y:S01]  /*0b30*/  USEL UR4, UR4, 0x1a0, UP3 ;  /* 0x000001a004047887 */ /* 0x000fe20009800000 */
[----:B------:R-:W-:Y:S01]  /*0b40*/  UMOV UR8, 0x1 ;  /* 0x0000000100087882 */ /* 0x000fe20000000000 */
[----:B------:R-:W-:Y:S01]  /*0b50*/  ELECT P0, URZ, PT ;  /* 0x0000000000ff782f */ /* 0x000fe20003800000 */
[----:B------:R-:W-:-:S04]  /*0b60*/  UIADD3 UR8, UPT, UPT, -UR8, 0x100000, URZ ;  /* 0x0010000008087890 */ /* 0x000fc8000fffe1ff */
[----:B------:R-:W-:Y:S02]  /*0b70*/  USHF.L.U32 UR9, UR8, 0xb, URZ ;  /* 0x0000000b08097899 */ /* 0x000fe400080006ff */
[----:B------:R-:W-:Y:S02]  /*0b80*/  USHF.L.U32 UR8, UR8, 0x1, URZ ;  /* 0x0000000108087899 */ /* 0x000fe400080006ff */
[----:B-1----:R-:W-:Y:S02]  /*0b90*/  ULEA UR6, UR6, UR5, 0x18 ;  /* 0x0000000506067291 */ /* 0x002fe4000f8ec0ff */
[----:B------:R-:W-:-:S04]  /*0ba0*/  UIADD3 UR4, UPT, UPT, -UR4, 0x100000, URZ ;  /* 0x0010000004047890 */ /* 0x000fc8000fffe1ff */
[----:B------:R-:W-:Y:S02]  /*0bb0*/  USHF.L.U32 UR5, UR4, 0xb, URZ ;  /* 0x0000000b04057899 */ /* 0x000fe400080006ff */
[----:B------:R-:W-:Y:S01]  /*0bc0*/  USHF.L.U32 UR4, UR4, 0x1, URZ ;  /* 0x0000000104047899 */ /* 0x000fe200080006ff */
[----:B------:R-:W1:Y:S03]  /*0bd0*/  FENCE.VIEW.ASYNC.S ;  /* 0x00000000000073c6 */ /* 0x000e660000000000 */
[----:B-1----:R2:W1:Y:S08]  /*0be0*/  SYNCS.EXCH.64 URZ, [UR6+0x140], UR8 ;  /* 0x0001400806ff75b2 */ /* 0x0024700008000100 */
[----:B------:R2:W1:Y:S02]  /*0bf0*/  SYNCS.EXCH.64 URZ, [UR6+0x148], UR4 ;  /* 0x0001480406ff75b2 */ /* 0x0004640008000100 */
[----:B--2---:R-:W-:Y:S01]  /*0c00*/  NOP ;  /* 0x0000000000007918 */ /* 0x004fe20000000000 */
.L_x_13:
[----:B------:R-:W2:Y:S01]  /*0c10*/  SHFL.IDX PT, R2, R95, RZ, 0x1f ;  /* 0x00001fff5f027589 */ /* 0x000ea200000e0000 */
[----:B------:R-:W-:Y:S01]  /*0c20*/  NOP ;  /* 0x0000000000007918 */ /* 0x000fe20000000000 */
[----:B--2---:R-:W-:-:S13]  /*0c30*/  ISETP.NE.AND P0, PT, R2, 0x5, PT ;  /* 0x000000050200780c */ /* 0x004fda0003f05270 */
[----:B------:R-:W-:Y:S05]  /*0c40*/  @P0 BRA `(.L_x_14) ;  /* 0x0000000000480947 */ /* 0x000fea0003800000 */
[----:B------:R-:W2:Y:S01]  /*0c50*/  S2UR UR5, SR_CgaCtaId ;  /* 0x00000000000579c3 */ /* 0x000ea20000008800 */
[----:B-1----:R-:W-:Y:S01]  /*0c60*/  UMOV UR4, 0x400 ;  /* 0x0000040000047882 */ /* 0x002fe20000000000 */
        /* <DEDUP_REMOVED lines=9> */
[----:B--2---:R-:W-:Y:S01]  /*0d00*/  ULEA UR4, UR5, UR4, 0x18 ;  /* 0x0000000405047291 */ /* 0x004fe2000f8ec0ff */
[----:B------:R-:W1:Y:S11]  /*0d10*/  FENCE.VIEW.ASYNC.S ;  /* 0x00000000000073c6 */ /* 0x000e760000000000 */
[----:B-1----:R2:W1:Y:S01]  /*0d20*/  SYNCS.EXCH.64 URZ, [UR4+0x150], UR8 ;  /* 0x0001500804ff75b2 */ /* 0x0024620008000100 */
[----:B------:R2:W1:Y:S01]  /*0d30*/  SYNCS.EXCH.64 URZ, [UR4+0x160], UR6 ;  /* 0x0001600604ff75b2 */ /* 0x0004620008000100 */
[----:B------:R2:W1:Y:S01]  /*0d40*/  SYNCS.EXCH.64 URZ, [UR4+0x158], UR8 ;  /* 0x0001580804ff75b2 */ /* 0x0004620008000100 */
[----:B------:R2:W1:Y:S02]  /*0d50*/  SYNCS.EXCH.64 URZ, [UR4+0x168], UR6 ;  /* 0x0001680604ff75b2 */ /* 0x0004640008000100 */
[----:B--2---:R-:W-:Y:S01]  /*0d60*/  NOP ;  /* 0x0000000000007918 */ /* 0x004fe20000000000 */
.L_x_14:
[----:B-1----:R-:W1:Y:S01]  /*0d70*/  LDCU UR4, c[0x0][0x36c] ;  /* 0x00006d80ff0477ac */ /* 0x002e620008000800 */
[----:B------:R-:W-:Y:S01]  /*0d80*/  ISETP.NE.OR P3, PT, R0, 0x2, !P3 ;  /* 0x000000020000780c */ /* 0x000fe20005f65670 */
[----:B------:R-:W-:Y:S01]  /*0d90*/  NOP ;  /* 0x0000000000007918 */ /* 0x000fe20000000000 */
[----:B------:R-:W-:Y:S01]  /*0da0*/  LOP3.LUT R0, R92, 0x1f, RZ, 0xc0, !PT ;  /* 0x0000001f5c007812 */ /* 0x000fe200078ec0ff */
[----:B------:R-:W-:Y:S02]  /*0db0*/  UISETP.NE.AND UP4, UPT, UR18, 0x2, UPT ;  /* 0x000000021200788c */ /* 0x000fe4000bf85270 */
[----:B------:R-:W-:Y:S02]  /*0dc0*/  UISETP.NE.AND UP5, UPT, UR18, URZ, UPT ;  /* 0x000000ff1200728c */ /* 0x000fe4000bfa5270 */
[----:B-1----:R-:W-:-:S09]  /*0dd0*/  UISETP.EQ.U32.AND UP6, UPT, UR4, 0x1, UPT ;  /* 0x000000010400788c */ /* 0x002fd2000bfc2070 */
[----:B------:R-:W-:Y:S05]  /*0de0*/  BRA.U !UP6, `(.L_x_15) ;  /* 0x000000010e087547 */ /* 0x000fea000b800000 */
[----:B---34-:R-:W-:Y:S01]  /*0df0*/  UCGABAR_ARV ;  /* 0x00000000000079c7 */ /* 0x018fe20008000000 */
[----:B------:R-:W-:Y:S05]  /*0e00*/  BRA `(.L_x_16) ;  /* 0x0000000000047947 */ /* 0x000fea0003800000 */
.L_x_15:
[----:B---34-:R-:W-:Y:S01]  /*0e10*/  NOP ;  /* 0x0000000000007918 */ /* 0x018fe20000000000 */
.L_x_16:
[----:B------:R-:W1:Y:S01]  /*0e20*/  S2R R4, SR_CTAID.Y ;  /* 0x0000000000047919 */ /* 0x000e620000002600 */
[----:B------:R-:W2:Y:S01]  /*0e30*/  S2UR UR50, SR_CTAID.X ;  /* 0x00000000003279c3 */ /* 0x000ea20000002500 */
[----:B------:R-:W-:-:S05]  /*0e40*/  CS2R.32 R86, SR_CgaSize ;  /* 0x0000000000567805 */ /* 0x000fca0000008a00 */
[----:B------:R-:W-:-:S05]  /*0e50*/  IMAD R86, R86, -0xa0, RZ ;  /* 0xffffff6056567824 */ /* 0x000fca00078e02ff */
[----:B------:R-:W-:-:S14]  /*0e60*/  R2UR UR4, R86 ;  /* 0x00000000560472ca */ /* 0x000fdc00000e0000 */
[----:B------:R-:W3:Y:S01]  /*0e70*/  LDCU UR4, c[0x0][UR4+0x2b4] ;  /* 0x00005680040477ac */ /* 0x000ee20008000800 */
[----:B------:R-:W-:-:S05]  /*0e80*/  CS2R.32 R86, SR_CgaSize ;  /* 0x0000000000567805 */ /* 0x000fca0000008a00 */
[----:B------:R-:W-:-:S05]  /*0e90*/  IMAD R86, R86, -0xa0, RZ ;  /* 0xffffff6056567824 */ /* 0x000fca00078e02ff */
[----:B------:R-:W-:-:S14]  /*0ea0*/  R2UR UR5, R86 ;  /* 0x00000000560572ca */ /* 0x000fdc00000e0000 */
[----:B------:R-:W4:Y:S01]  /*0eb0*/  LDCU UR5, c[0x0][UR5+0x2b0] ;  /* 0x00005600050577ac */ /* 0x000f220008000800 */
[----:B------:R-:W-:-:S05]  /*0ec0*/  CS2R.32 R2, SR_CgaSize ;  /* 0x0000000000027805 */ /* 0x000fca0000008a00 */
[----:B------:R-:W-:-:S06]  /*0ed0*/  IMAD R2, R2, -0xa0, RZ ;  /* 0xffffff6002027824 */ /* 0x000fcc00078e02ff */
[----:B------:R-:W3:Y:S01]  /*0ee0*/  LDC R2, c[0x0][R2+0x2a4] ;  /* 0x0000a90002027b82 */ /* 0x000ee20000000800 */
[----:B------:R-:W1:Y:S01]  /*0ef0*/  LDCU UR19, c[0x0][0xc24] ;  /* 0x00018480ff1377ac */ /* 0x000e620008000800 */
[----:B------:R-:W1:Y:S06]  /*0f00*/  LDCU UR39, c[0x0][0xc24] ;  /* 0x00018480ff2777ac */ /* 0x000e6c0008000800 */
[----:B------:R-:W3:Y:S01]  /*0f10*/  S2UR UR6, SR_CgaCtaId ;  /* 0x00000000000679c3 */ /* 0x000ee20000008800 */
[----:B------:R-:W3:Y:S01]  /*0f20*/  LDCU UR22, c[0x0][0xc30] ;  /* 0x00018600ff1677ac */ /* 0x000ee20008000800 */
[----:B--2---:R-:W-:-:S02]  /*0f30*/  I2FP.F32.U32 R5, UR50 ;  /* 0x0000003200057c45 */ /* 0x004fc40008201000 */
[----:B------:R-:W-:-:S05]  /*0f40*/  CS2R.32 R3, SR_CgaSize ;  /* 0x0000000000037805 */ /* 0x000fca0000008a00 */
[----:B------:R-:W-:-:S06]  /*0f50*/  IMAD R3, R3, -0xa0, RZ ;  /* 0xffffff6003037824 */ /* 0x000fcc00078e02ff */
[----:B------:R-:W2:Y:S01]  /*0f60*/  LDC R3, c[0x0][R3+0x2a0] ;  /* 0x0000a80003037b82 */ /* 0x000ea20000000800 */
[----:B-1----:R-:W-:Y:S01]  /*0f70*/  UISETP.GE.AND UP0, UPT, UR19, 0x1, UPT ;  /* 0x000000011300788c */ /* 0x002fe2000bf06270 */
[----:B----4-:R-:W-:Y:S01]  /*0f80*/  FMUL R5, R5, UR5 ;  /* 0x0000000505057c20 */ /* 0x010fe20008400000 */
[----:B------:R-:W-:-:S03]  /*0f90*/  I2FP.F32.U32 R73, R4 ;  /* 0x0000000400497245 */ /* 0x000fc60000201000 */
[----:B------:R-:W1:Y:S02]  /*0fa0*/  F2I.U32.TRUNC.NTZ R86, R5 ;  /* 0x0000000500567305 */ /* 0x000e64000020f000 */
[----:B------:R-:W4:Y:S01]  /*0fb0*/  S2UR UR51, SR_CTAID.Z ;  /* 0x00000000003379c3 */ /* 0x000f220000002700 */
[----:B---3--:R-:W-:Y:S01]  /*0fc0*/  FMUL R73, R73, UR4 ;  /* 0x0000000449497c20 */ /* 0x008fe20008400000 */
[----:B------:R-:W-:-:S05]  /*0fd0*/  USHF.L.U32 UR46, UR6, 0xc, URZ ;  /* 0x0000000c062e7899 */ /* 0x000fca00080006ff */
[----:B------:R-:W3:Y:S01]  /*0fe0*/  F2I.U32.TRUNC.NTZ R73, R73 ;  /* 0x0000004900497305 */ /* 0x000ee2000020f000 */
[----:B------:R-:W2:Y:S01]  /*0ff0*/  S2UR UR24, SR_CTAID.Y ;  /* 0x00000000001879c3 */ /* 0x000ea20000002600 */
[----:B------:R-:W-:Y:S02]  /*1000*/  USHF.L.U32 UR38, UR6, 0x5, URZ ;  /* 0x0000000506267899 */ /* 0x000fe400080006ff */
[----:B------:R-:W-:Y:S01]  /*1010*/  ULOP3.LUT UR46, UR46, 0x1000, URZ, 0xc0, !UPT ;  /* 0x000010002e2e7892 */ /* 0x000fe2000f8ec0ff */
[----:B-1----:R-:W-:Y:S01]  /*1020*/  IADD3 R86, PT, PT, -R86, RZ, RZ ;  /* 0x000000ff56567210 */ /* 0x002fe20007ffe1ff */
[----:B------:R-:W-:-:S04]  /*1030*/  ULOP3.LUT UR38, UR38, 0x20, URZ, 0xc0, !UPT ;  /* 0x0000002026267892 */ /* 0x000fc8000f8ec0ff */
[----:B--2---:R-:W-:Y:S01]  /*1040*/  IMAD R86, R3, R86, UR50 ;  /* 0x0000003203567e24 */ /* 0x004fe2000f8e0256 */
[----:B---3--:R-:W-:-:S05]  /*1050*/  IADD3 R73, PT, PT, -R73, RZ, RZ ;  /* 0x000000ff49497210 */ /* 0x008fca0007ffe1ff */
[----:B------:R-:W-:Y:S01]  /*1060*/  IMAD R73, R2, R73, R4 ;  /* 0x0000004902497224 */ /* 0x000fe200078e0204 */
[----:B------:R-:W-:Y:S01]  /*1070*/  PRMT R2, RZ, 0x7610, R2 ;  /* 0x00007610ff027816 */ /* 0x000fe20000000002 */
[----:B----4-:R-:W-:Y:S06]  /*1080*/  BRA.U UP5, `(.L_x_17) ;  /* 0x0000000105207547 */ /* 0x010fec000b800000 */
[C---:B------:R-:W-:Y:S02]  /*1090*/  ISETP.NE.AND P2, PT, R73.reuse, RZ, PT ;  /* 0x000000ff4900720c */ /* 0x040fe40003f45270 */
[----:B------:R-:W-:Y:S02]  /*10a0*/  ISETP.NE.AND P0, PT, R73, RZ, PT ;  /* 0x000000ff4900720c */ /* 0x000fe40003f05270 */
[C---:B------:R-:W-:Y:S02]  /*10b0*/  ISETP.NE.AND P1, PT, R86.reuse, 0x1, PT ;  /* 0x000000015600780c */ /* 0x040fe40003f25270 */
[----:B------:R-:W-:Y:S02]  /*10c0*/  SEL R2, RZ, 0x2, P2 ;  /* 0x00000002ff027807 */ /* 0x000fe40001000000 */
[----:B------:R-:W-:Y:S02]  /*10d0*/  ISETP.EQ.OR P0, PT, R86, RZ, !P0 ;  /* 0x000000ff5600720c */ /* 0x000fe40004702670 */
[----:B------:R-:W-:-:S02]  /*10e0*/  SEL R2, R2, 0x2, P1 ;  /* 0x0000000202027807 */ /* 0x000fc40000800000 */
[----:B------:R-:W-:-:S05]  /*10f0*/  SEL R3, RZ, 0x1, !P0 ;  /* 0x00000001ff037807 */ /* 0x000fca0004000000 */
[----:B------:R-:W-:Y:S02]  /*1100*/  IMAD.IADD R2, R3, 0x1, R2 ;  /* 0x0000000103027824 */ /* 0x000fe400078e0202 */
.L_x_17:
[----:B------:R-:W-:Y:S05]  /*1110*/  BRA.U !UP0, `(.L_x_18) ;  /* 0x0000000108d07547 */ /* 0x000fea000b800000 */
[----:B------:R-:W1:Y:S01]  /*1120*/  LDCU UR20, c[0x0][0xc0c] ;  /* 0x00018180ff1477ac */ /* 0x000e620008000800 */
[----:B------:R-:W2:Y:S01]  /*1130*/  LDCU.128 UR12, c[0x0][0xc10] ;  /* 0x00018200ff0c77ac */ /* 0x000ea20008000c00 */
[----:B------:R-:W3:Y:S01]  /*1140*/  LDCU UR6, c[0x0][0x370] ;  /* 0x00006e00ff0677ac */ /* 0x000ee20008000800 */
[----:B------:R-:W4:Y:S01]  /*1150*/  LDCU UR7, c[0x0][0x374] ;  /* 0x00006e80ff0777ac */ /* 0x000f220008000800 */
[----:B------:R-:W4:Y:S01]  /*1160*/  LDCU UR21, c[0x0][0xc20] ;  /* 0x00018400ff1577ac */ /* 0x000f220008000800 */
[----:B-1----:R-:W-:Y:S02]  /*1170*/  UISETP.NE.AND UP0, UPT, UR20, 0x1, UPT ;  /* 0x000000011400788c */ /* 0x002fe4000bf05270 */
[----:B--2---:R-:W-:Y:S01]  /*1180*/  UIMAD.WIDE.U32 UR4, UR50, UR12, URZ ;  /* 0x0000000c320472a5 */ /* 0x004fe2000f8e00ff */
[----:B------:R-:W1:Y:S01]  /*1190*/  LDCU.64 UR8, c[0x0][0xc28] ;  /* 0x00018500ff0877ac */ /* 0x000e620008000a00 */
[----:B---3--:R-:W-:Y:S02]  /*11a0*/  UIMAD.WIDE.U32 UR10, UR6, UR12, URZ ;  /* 0x0000000c060a72a5 */ /* 0x008fe4000f8e00ff */
[----:B------:R-:W-:-:S02]  /*11b0*/  USHF.R.U32.HI UR5, URZ, UR13, UR5 ;  /* 0x0000000dff057299 */ /* 0x000fc40008011605 */
[----:B------:R-:W-:Y:S02]  /*11c0*/  UISETP.NE.AND UP2, UPT, UR19, 0x1, UPT ;  /* 0x000000011300788c */ /* 0x000fe4000bf45270 */
[----:B------:R-:W-:Y:S01]  /*11d0*/  USEL UR5, UR50, UR5, !UP0 ;  /* 0x0000000532057287 */ /* 0x000fe2000c000000 */
[----:B------:R-:W-:Y:S01]  /*11e0*/  UMOV UR10, UR11 ;  /* 0x0000000b000a7c82 */ /* 0x000fe20008000000 */
[----:B------:R-:W-:Y:S02]  /*11f0*/  UIMAD.WIDE.U32 UR16, UR24, UR15, URZ ;  /* 0x0000000f181072a5 */ /* 0x000fe4000f8e00ff */
[----:B------:R-:W-:Y:S02]  /*1200*/  @UP0 USHF.R.U32.HI UR6, URZ, UR13, UR10 ;  /* 0x0000000dff060299 */ /* 0x000fe4000801160a */
[----:B------:R-:W-:Y:S02]  /*1210*/  UISETP.NE.AND UP0, UPT, UR14, 0x1, UPT ;  /* 0x000000010e00788c */ /* 0x000fe4000bf05270 */
[----:B----4-:R-:W-:-:S02]  /*1220*/  UIMAD.WIDE.U32 UR10, UR7, UR15, URZ ;  /* 0x0000000f070a72a5 */ /* 0x010fc4000f8e00ff */
[----:B-1----:R-:W-:Y:S01]  /*1230*/  UIMAD.WIDE.U32 UR12, UR6, UR8, URZ ;  /* 0x00000008060c72a5 */ /* 0x002fe2000f8e00ff */
[----:B------:R-:W-:Y:S02]  /*1240*/  UMOV UR4, UR17 ;  /* 0x0000001100047c82 */ /* 0x000fe40008000000 */
[----:B------:R-:W-:Y:S02]  /*1250*/  USHF.R.U32.HI UR4, URZ, UR21, UR4 ;  /* 0x00000015ff047299 */ /* 0x000fe40008011604 */
[----:B------:R-:W-:Y:S02]  /*1260*/  UMOV UR10, UR11 ;  /* 0x0000000b000a7c82 */ /* 0x000fe40008000000 */
[----:B------:R-:W-:Y:S01]  /*1270*/  UMOV UR12, UR13 ;  /* 0x0000000d000c7c82 */ /* 0x000fe20008000000 */
[----:B------:R-:W-:Y:S02]  /*1280*/  @UP0 USHF.R.U32.HI UR7, URZ, UR21, UR10 ;  /* 0x00000015ff070299 */ /* 0x000fe4000801160a */
[----:B------:R-:W-:-:S02]  /*1290*/  USEL UR4, UR24, UR4, !UP0 ;  /* 0x0000000418047287 */ /* 0x000fc4000c000000 */
[----:B------:R-:W-:Y:S02]  /*12a0*/  UIMAD.WIDE.U32 UR10, UR7, UR8, URZ ;  /* 0x00000008070a72a5 */ /* 0x000fe4000f8e00ff */
[----:B------:R-:W-:Y:S02]  /*12b0*/  @UP2 USHF.R.U32.HI UR6, URZ, UR9, UR12 ;  /* 0x00000009ff062299 */ /* 0x000fe4000801160c */
[----:B------:R-:W-:-:S03]  /*12c0*/  UIMAD.WIDE.U32 UR12, UR4, UR8, URZ ;  /* 0x00000008040c72a5 */ /* 0x000fc6000f8e00ff */
[----:B------:R-:W-:Y:S02]  /*12d0*/  UMOV UR10, UR11 ;  /* 0x0000000b000a7c82 */ /* 0x000fe40008000000 */
[----:B------:R-:W-:Y:S02]  /*12e0*/  @UP2 USHF.R.U32.HI UR7, URZ, UR9, UR10 ;  /* 0x00000009ff072299 */ /* 0x000fe4000801160a */
[----:B------:R-:W-:Y:S02]  /*12f0*/  UIMAD UR10, UR6, UR19, URZ ;  /* 0x00000013060a72a4 */ /* 0x000fe4000f8e02ff */
[----:B------:R-:W-:-:S04]  /*1300*/  UIMAD UR7, UR7, UR19, URZ ;  /* 0x00000013070772a4 */ /* 0x000fc8000f8e02ff */
[----:B------:R-:W-:-:S03]  /*1310*/  UISETP.GE.AND UP0, UPT, UR4, UR7, UPT ;  /* 0x000000070400728c */ /* 0x000fc6000bf06270 */
[----:B------:R-:W-:Y:S01]  /*1320*/  UMOV UR7, UR13 ;  /* 0x0000000d00077c82 */ /* 0x000fe20008000000 */
[----:B------:R-:W-:Y:S02]  /*1330*/  UISETP.GE.OR UP0, UPT, UR5, UR10, UP0 ;  /* 0x0000000a0500728c */ /* 0x000fe40008706670 */
[----:B------:R-:W-:Y:S02]  /*1340*/  UIMAD.WIDE.U32 UR10, UR5, UR8, URZ ;  /* 0x00000008050a72a5 */ /* 0x000fe4000f8e00ff */
[----:B------:R-:W-:Y:S02]  /*1350*/  USHF.R.U32.HI UR7, URZ, UR9, UR7 ;  /* 0x00000009ff077299 */ /* 0x000fe40008011607 */
[----:B------:R-:W-:Y:S02]  /*1360*/  UIADD3 UR10, UPT, UPT, -UR4, URZ, URZ ;  /* 0x000000ff040a7290 */ /* 0x000fe4000fffe1ff */
[----:B------:R-:W-:Y:S02]  /*1370*/  USEL UR7, UR4, UR7, !UP2 ;  /* 0x0000000704077287 */ /* 0x000fe4000d000000 */
[----:B------:R-:W-:Y:S01]  /*1380*/  UIMAD UR10, UR14, UR10, UR24 ;  /* 0x0000000a0e0a72a4 */ /* 0x000fe2000f8e0218 */
[----:B------:R-:W-:Y:S01]  /*1390*/  @!UP0 UMOV UR8, UR11 ;  /* 0x0000000b00088c82 */ /* 0x000fe20008000000 */
[----:B------:R-:W-:-:S02]  /*13a0*/  UIADD3 UR11, UPT, UPT, -UR5, URZ, URZ ;  /* 0x000000ff050b7290 */ /* 0x000fc4000fffe1ff */
[----:B------:R-:W-:Y:S02]  /*13b0*/  @!UP0 USHF.R.U32.HI UR8, URZ, UR9, UR8 ;  /* 0x00000009ff088299 */ /* 0x000fe40008011608 */
[----:B------:R-:W-:Y:S02]  /*13c0*/  UIADD3 UR9, UPT, UPT, -UR7, URZ, URZ ;  /* 0x000000ff07097290 */ /* 0x000fe4000fffe1ff */
[----:B------:R-:W-:Y:S02]  /*13d0*/  @!UP0 USEL UR8, UR5, UR8, !UP2 ;  /* 0x0000000805088287 */ /* 0x000fe4000d000000 */
[----:B------:R-:W-:Y:S02]  /*13e0*/  UIMAD UR9, UR19, UR9, UR4 ;  /* 0x00000009130972a4 */ /* 0x000fe4000f8e0204 */
[----:B------:R-:W-:Y:S02]  /*13f0*/  @!UP0 UIADD3 UR7, UPT, UPT, UR7, -UR8, URZ ;  /* 0x8000000807078290 */ /* 0x000fe4000fffe0ff */
[----:B------:R-:W-:-:S02]  /*1400*/  @!UP0 UIMAD UR6, UR9, UR6, UR8 ;  /* 0x00000006090682a4 */ /* 0x000fc4000f8e0208 */
[----:B------:R-:W-:Y:S02]  /*1410*/  @!UP0 UIMAD UR4, UR7, UR19, UR5 ;  /* 0x00000013070482a4 */ /* 0x000fe4000f8e0205 */
[----:B------:R-:W-:Y:S02]  /*1420*/  UIMAD UR50, UR20, UR11, UR50 ;  /* 0x0000000b143272a4 */ /* 0x000fe4000f8e0232 */
[----:B------:R-:W-:Y:S01]  /*1430*/  UIMAD UR24, UR4, UR14, UR10 ;  /* 0x0000000e041872a4 */ /* 0x000fe2000f8e020a */
[----:B------:R-:W-:Y:S02]  /*1440*/  @!UP0 UMOV UR5, UR6 ;  /* 0x0000000600058c82 */ /* 0x000fe40008000000 */
[----:B------:R-:W-:-:S12]  /*1450*/  UIMAD UR50, UR5, UR20, UR50 ;  /* 0x00000014053272a4 */ /* 0x000fd8000f8e0232 */
.L_x_18:
[----:B------:R-:W-:-:S09]  /*1460*/  UISETP.NE.AND UP0, UPT, UR22, 0x1, UPT ;  /* 0x000000011600788c */ /* 0x000fd2000bf05270 */
[----:B------:R-:W-:Y:S05]  /*1470*/  BRA.U UP0, `(.L_x_19) ;  /* 0x0000000100407547 */ /* 0x000fea000b800000 */
[----:B------:R-:W1:Y:S01]  /*1480*/  LDCU.128 UR8, c[0x0][0xc10] ;  /* 0x00018200ff0877ac */ /* 0x000e620008000c00 */
[----:B------:R-:W2:Y:S01]  /*1490*/  LDCU UR12, c[0x0][0xc0c] ;  /* 0x00018180ff0c77ac */ /* 0x000ea20008000800 */
[----:B------:R-:W3:Y:S01]  /*14a0*/  LDCU UR13, c[0x0][0xc20] ;  /* 0x00018400ff0d77ac */ /* 0x000ee20008000800 */
[----:B-1----:R-:W-:Y:S02]  /*14b0*/  UIMAD.WIDE.U32 UR4, UR50, UR8, URZ ;  /* 0x00000008320472a5 */ /* 0x002fe4000f8e00ff */
[----:B------:R-:W-:Y:S02]  /*14c0*/  UIMAD.WIDE.U32 UR6, UR24, UR11, URZ ;  /* 0x0000000b180672a5 */ /* 0x000fe4000f8e00ff */
[----:B--2---:R-:W-:Y:S02]  /*14d0*/  UISETP.NE.AND UP0, UPT, UR12, 0x1, UPT ;  /* 0x000000010c00788c */ /* 0x004fe4000bf05270 */
[----:B------:R-:W-:-:S03]  /*14e0*/  USHF.R.U32.HI UR5, URZ, UR9, UR5 ;  /* 0x00000009ff057299 */ /* 0x000fc60008011605 */
[----:B------:R-:W-:Y:S01]  /*14f0*/  UMOV UR4, UR7 ;  /* 0x0000000700047c82 */ /* 0x000fe20008000000 */
[----:B------:R-:W-:Y:S02]  /*1500*/  USEL UR5, UR50, UR5, !UP0 ;  /* 0x0000000532057287 */ /* 0x000fe4000c000000 */
[----:B------:R-:W-:Y:S02]  /*1510*/  UISETP.NE.AND UP0, UPT, UR10, 0x1, UPT ;  /* 0x000000010a00788c */ /* 0x000fe4000bf05270 */
[----:B---3--:R-:W-:-:S04]  /*1520*/  USHF.R.U32.HI UR4, URZ, UR13, UR4 ;  /* 0x0000000dff047299 */ /* 0x008fc80008011604 */
[----:B------:R-:W-:-:S04]  /*1530*/  USEL UR4, UR24, UR4, !UP0 ;  /* 0x0000000418047287 */ /* 0x000fc8000c000000 */
[----:B------:R-:W-:Y:S02]  /*1540*/  UIADD3 UR6, UPT, UPT, UR5, -UR4, URZ ;  /* 0x8000000405067290 */ /* 0x000fe4000fffe0ff */
[----:B------:R-:W-:Y:S02]  /*1550*/  UIADD3 UR4, UPT, UPT, -UR5, UR4, URZ ;  /* 0x0000000405047290 */ /* 0x000fe4000fffe1ff */
[----:B------:R-:W-:Y:S02]  /*1560*/  UIMAD UR24, UR6, UR10, UR24 ;  /* 0x0000000a061872a4 */ /* 0x000fe4000f8e0218 */
[----:B------:R-:W-:-:S12]  /*1570*/  UIMAD UR50, UR4, UR12, UR50 ;  /* 0x0000000c043272a4 */ /* 0x000fd8000f8e0232 */
.L_x_19:
[----:B------:R-:W-:Y:S01]  /*1580*/  UISETP.NE.AND UP0, UPT, UR18, 0x2, UPT ;  /* 0x000000021200788c */ /* 0x000fe2000bf05270 */
[----:B------:R-:W-:Y:S09]  /*1590*/  BRA.U !UP6, `(.L_x_20) ;  /* 0x000000010e0c7547 */ /* 0x000ff2000b800000 */
[----:B------:R-:W-:Y:S01]  /*15a0*/  UCGABAR_WAIT ;  /* 0x0000000000007dc7 */ /* 0x000fe20008000000 */
[----:B------:R-:W-:Y:S01]  /*15b0*/  CCTL.IVALL ;  /* 0x00000000ff00798f */ /* 0x000fe20002000000 */
[----:B------:R-:W-:Y:S05]  /*15c0*/  BRA `(.L_x_21) ;  /* 0x0000000000047947 */ /* 0x000fea0003800000 */
.L_x_20:
[----:B------:R-:W-:Y:S06]  /*15d0*/  BAR.SYNC.DEFER_BLOCKING 0x0 ;  /* 0x0000000000007b1d */ /* 0x000fec0000010000 */
.L_x_21:
[----:B------:R-:W-:Y:S05]  /*15e0*/  BRA.U UP0, `(.L_x_22) ;  /* 0x0000002100187547 */ /* 0x000fea000b800000 */
[----:B------:R-:W1:Y:S01]  /*15f0*/  LDCU UR5, c[0x0][0x388] ;  /* 0x00007100ff0577ac */ /* 0x000e620008000800 */
[----:B------:R-:W2:Y:S01]  /*1600*/  S2UR UR9, SR_CgaCtaId ;  /* 0x00000000000979c3 */ /* 0x000ea20000008800 */
[----:B------:R-:W-:Y:S01]  /*1610*/  PLOP3.LUT P1, PT, PT, PT, UP3, 0x80, 0x8 ;  /* 0x000000000008781c */ /* 0x000fe20003f2f038 */
[----:B------:R-:W-:Y:S01]  /*1620*/  IMAD.MOV.U32 R3, RZ, RZ, 0x1 ;  /* 0x00000001ff037424 */ /* 0x000fe200078e00ff */
[----:B------:R-:W3:Y:S01]  /*1630*/  LDCU UR8, c[0x0][0x38c] ;  /* 0x00007180ff0877ac */ /* 0x000ee20008000800 */
[----:B------:R-:W-:Y:S01]  /*1640*/  ISETP.EQ.OR P2, PT, R0, RZ, P3 ;  /* 0x000000ff0000720c */ /* 0x000fe20001f42670 */
[----:B------:R-:W-:Y:S01]  /*1650*/  IMAD.MOV.U32 R2, RZ, RZ, RZ ;  /* 0x000000ffff027224 */ /* 0x000fe200078e00ff */
[----:B------:R-:W-:Y:S01]  /*1660*/  PLOP3.LUT P1, PT, P1, PT, PT, 0x8, 0x80 ;  /* 0x000000000080781c */ /* 0x000fe20000f2e170 */
[----:B------:R-:W4:Y:S01]  /*1670*/  LDCU.64 UR6, c[0x0][0x390] ;  /* 0x00007200ff0677ac */ /* 0x000f220008000a00 */
[----:B------:R-:W-:Y:S01]  /*1680*/  UMOV UR29, 0x400 ;  /* 0x00000400001d7882 */ /* 0x000fe20000000000 */
[----:B------:R-:W-:-:S02]  /*1690*/  UISETP.NE.AND UP1, UPT, UR18, URZ, UPT ;  /* 0x000000ff1200728c */ /* 0x000fc4000bf25270 */
[----:B------:R-:W-:Y:S01]  /*16a0*/  USEL UR37, URZ, 0x1, UP4 ;  /* 0x00000001ff257887 */ /* 0x000fe2000a000000 */
[----:B------:R-:W3:Y:S01]  /*16b0*/  LDCU UR56, c[0x0][0x370] ;  /* 0x00006e00ff3877ac */ /* 0x000ee20008000800 */
[----:B-1----:R-:W-:Y:S01]  /*16c0*/  UIADD3 UR5, UPT, UPT, UR5, 0x3f, URZ ;  /* 0x0000003f05057890 */ /* 0x002fe2000fffe0ff */
[----:B------:R-:W1:Y:S03]  /*16d0*/  LDCU.64 UR44, c[0x0][0x348] ;  /* 0x00006900ff2c77ac */ /* 0x000e660008000a00 */
[----:B------:R-:W-:Y:S02]  /*16e0*/  USHF.R.S32.HI UR4, URZ, 0x1f, UR5 ;  /* 0x0000001fff047899 */ /* 0x000fe40008011405 */
[----:B--2---:R-:W-:Y:S02]  /*16f0*/  ULEA UR29, UR9, UR29, 0x18 ;  /* 0x0000001d091d7291 */ /* 0x004fe4000f8ec0ff */
[----:B------:R-:W-:Y:S01]  /*1700*/  ULEA.HI UR4, UR4, UR5, URZ, 0x6 ;  /* 0x0000000504047291 */ /* 0x000fe2000f8f30ff */
[----:B------:R-:W2:Y:S03]  /*1710*/  LDCU UR55, c[0x0][0x374] ;  /* 0x00006e80ff3777ac */ /* 0x000ea60008000800 */
[----:B------:R-:W-:-:S02]  /*1720*/  USHF.R.S32.HI UR4, URZ, 0x6, UR4 ;  /* 0x00000006ff047899 */ /* 0x000fc40008011404 */
[----:B------:R-:W-:Y:S02]  /*1730*/  USEL UR37, UR37, 0x2, UP1 ;  /* 0x0000000225257887 */ /* 0x000fe40008800000 */
[----:B---3--:R-:W-:Y:S02]  /*1740*/  UIMAD UR4, UR4, UR8, URZ ;  /* 0x00000008040472a4 */ /* 0x008fe4000f8e02ff */
[----:B------:R-:W-:Y:S02]  /*1750*/  UIADD3 UR43, UPT, UPT, UR29, 0x15400, UR46 ;  /* 0x000154001d2b7890 */ /* 0x000fe4000fffe02e */
[----:B----4-:R-:W-:Y:S01]  /*1760*/  UIMAD UR4, UR4, UR6, URZ ;  /* 0x00000006040472a4 */ /* 0x010fe2000f8e02ff */
[----:B------:R-:W-:Y:S01]  /*1770*/  UMOV UR30, URZ ;  /* 0x000000ff001e7c82 */ /* 0x000fe20008000000 */
[----:B------:R-:W-:Y:S02]  /*1780*/  UMOV UR31, URZ ;  /* 0x000000ff001f7c82 */ /* 0x000fe40008000000 */
[----:B------:R-:W-:Y:S01]  /*1790*/  UIMAD UR57, UR4, UR7, URZ ;  /* 0x00000007043972a4 */ /* 0x000fe2000f8e02ff */
[----:B------:R-:W-:-:S03]  /*17a0*/  UMOV UR42, URZ ;  /* 0x000000ff002a7c82 */ /* 0x000fc60008000000 */
[----:B------:R-:W-:Y:S02]  /*17b0*/  UISETP.NE.AND UP2, UPT, UR57, URZ, UPT ;  /* 0x000000ff3900728c */ /* 0x000fe4000bf45270 */
[----:B------:R-:W-:-:S04]  /*17c0*/  UISETP.LT.U32.AND UP0, UPT, UR57, 0x11, UPT ;  /* 0x000000113900788c */ /* 0x000fc8000bf01070 */
[----:B------:R-:W-:-:S04]  /*17d0*/  USEL UR4, UR57, 0x11, UP0 ;  /* 0x0000001139047887 */ /* 0x000fc80008000000 */
[----:B------:R-:W-:Y:S02]  /*17e0*/  UIADD3 UR5, UPT, UPT, UR4, -0x1, URZ ;  /* 0xffffffff04057890 */ /* 0x000fe4000fffe0ff */
[----:B------:R-:W-:Y:S02]  /*17f0*/  @!UP2 UIADD3 UR5, UPT, UPT, UR4, URZ, URZ ;  /* 0x000000ff0405a290 */ /* 0x000fe4000fffe0ff */
[----:B------:R-:W-:Y:S02]  /*1800*/  UIADD3 UR54, UPT, UPT, UR57, -UR4, URZ ;  /* 0x8000000439367290 */ /* 0x000fe4000fffe0ff */
[----:B-12---:R-:W-:-:S12]  /*1810*/  UIADD3 UR58, UPT, UPT, UR5, 0x1, URZ ;  /* 0x00000001053a7890 */ /* 0x006fd8000fffe0ff */
.L_x_40:
[----:B------:R-:W-:Y:S01]  /*1820*/  ULEA UR4, UR30, UR29, 0x3 ;  /* 0x0000001d1e047291 */ /* 0x000fe2000f8e18ff */
[----:B------:R-:W-:Y:S01]  /*1830*/  SHF.L.U32 R0, R3, 0x1f, RZ ;  /* 0x0000001f03007819 */ /* 0x000fe200000006ff */
[----:B------:R-:W-:Y:S02]  /*1840*/  UISETP.NE.AND UP0, UPT, UR57, URZ, UPT ;  /* 0x000000ff3900728c */ /* 0x000fe4000bf05270 */
[----:B------:R-:W-:Y:S02]  /*1850*/  USHF.L.U32 UR47, UR50, 0x6, URZ ;  /* 0x00000006322f7899 */ /* 0x000fe400080006ff */
[----:B------:R-:W-:Y:S01]  /*1860*/  USHF.L.U32 UR18, UR24, 0x7, URZ ;  /* 0x0000000718127899 */ /* 0x000fe200080006ff */
[----:B------:R-:W-:Y:S02]  /*1870*/  UMOV UR27, URZ ;  /* 0x000000ff001b7c82 */ /* 0x000fe40008000000 */
[----:B------:R1:W2:Y:S01]  /*1880*/  SYNCS.PHASECHK.TRANS64.TRYWAIT P0, [UR4+0x88], R0 ;  /* 0x00008800ff0075a7 */ /* 0x0002a20008001104 */
[----:B------:R-:W-:Y:S01]  /*1890*/  UMOV UR22, URZ ;  /* 0x000000ff00167c82 */ /* 0x000fe20008000000 */
[----:B------:R-:W-:Y:S01]  /*18a0*/  UMOV UR21, URZ ;  /* 0x000000ff00157c82 */ /* 0x000fe20008000000 */
[----:B------:R-:W-:Y:S01]  /*18b0*/  UMOV UR20, URZ ;  /* 0x000000ff00147c82 */ /* 0x000fe20008000000 */
[----:B------:R-:W-:Y:S05]  /*18c0*/  BRA.U !UP0, `(.L_x_23) ;  /* 0x0000000508a47547 */ /* 0x000fea000b800000 */
[----:B------:R-:W3:Y:S01]  /*18d0*/  LDCU.128 UR12, c[0x0][0x480] ;  /* 0x00009000ff0c77ac */ /* 0x000ee20008000c00 */
[----:B------:R-:W4:Y:S01]  /*18e0*/  LDCU.128 UR8, c[0x0][0x490] ;  /* 0x00009200ff0877ac */ /* 0x000f220008000c00 */
[----:B------:R-:W1:Y:S01]  /*18f0*/  LDCU.64 UR20, c[0x0][0x4c0] ;  /* 0x00009800ff1477ac */ /* 0x000e620008000a00 */
[----:B------:R-:W1:Y:S01]  /*1900*/  LDCU.64 UR16, c[0x0][0x4f0] ;  /* 0x00009e00ff1077ac */ /* 0x000e620008000a00 */
[----:B------:R-:W1:Y:S01]  /*1910*/  LDCU UR19, c[0x0][0x4c8] ;  /* 0x00009900ff1377ac */ /* 0x000e620008000800 */
[----:B---3--:R-:W-:Y:S02]  /*1920*/  UIMAD.WIDE.U32 UR4, UR47, UR13, URZ ;  /* 0x0000000d2f0472a5 */ /* 0x008fe4000f8e00ff */
[----:B------:R-:W-:Y:S02]  /*1930*/  UISETP.NE.AND UP0, UPT, UR12, 0x1, UPT ;  /* 0x000000010c00788c */ /* 0x000fe4000bf05270 */
[----:B------:R-:W-:Y:S01]  /*1940*/  USHF.R.U32.HI UR5, URZ, UR14, UR5 ;  /* 0x0000000eff057299 */ /* 0x000fe20008011605 */
[----:B------:R-:W3:Y:S03]  /*1950*/  LDCU UR53, c[0x0][0x38c] ;  /* 0x00007180ff3577ac */ /* 0x000ee60008000800 */
[----:B------:R-:W-:-:S02]  /*1960*/  USEL UR5, UR47, UR5, !UP0 ;  /* 0x000000052f057287 */ /* 0x000fc4000c000000 */
[----:B------:R-:W-:Y:S02]  /*1970*/  UISETP.NE.AND UP0, UPT, UR15, 0x1, UPT ;  /* 0x000000010f00788c */ /* 0x000fe4000bf05270 */
[----:B----4-:R-:W-:Y:S01]  /*1980*/  UIMAD.WIDE.U32 UR6, UR5, UR8, URZ ;  /* 0x00000008050672a5 */ /* 0x010fe2000f8e00ff */
[----:B------:R-:W4:Y:S01]  /*1990*/  LDCU UR8, c[0x0][0x4a0] ;  /* 0x00009400ff0877ac */ /* 0x000f220008000800 */
[----:B------:R-:W1:Y:S05]  /*19a0*/  LDCU UR23, c[0x0][0x4cc] ;  /* 0x00009980ff1777ac */ /* 0x000e6a0008000800 */
[----:B------:R-:W-:Y:S01]  /*19b0*/  UMOV UR4, UR7 ;  /* 0x0000000700047c82 */ /* 0x000fe20008000000 */
[----:B------:R-:W1:Y:S01]  /*19c0*/  LDCU.64 UR40, c[0x0][0x390] ;  /* 0x00007200ff2877ac */ /* 0x000e620008000a00 */
[----:B------:R-:W-:Y:S01]  /*19d0*/  USHF.R.U32.HI UR4, URZ, UR9, UR4 ;  /* 0x00000009ff047299 */ /* 0x000fe20008011604 */
[----:B------:R-:W1:Y:S03]  /*19e0*/  LDCU UR9, c[0x0][0x4ec] ;  /* 0x00009d80ff0977ac */ /* 0x000e660008000800 */
[----:B------:R-:W-:-:S02]  /*19f0*/  USEL UR4, UR5, UR4, !UP0 ;  /* 0x0000000405047287 */ /* 0x000fc4000c000000 */
[----:B------:R-:W-:Y:S02]  /*1a00*/  UISETP.NE.AND UP0, UPT, UR10, 0x1, UPT ;  /* 0x000000010a00788c */ /* 0x000fe4000bf05270 */
[----:B------:R-:W-:Y:S01]  /*1a10*/  UIMAD.WIDE.U32 UR6, UR4, UR11, URZ ;  /* 0x0000000b040672a5 */ /* 0x000fe2000f8e00ff */
[----:B------:R-:W1:Y:S01]  /*1a20*/  LDCU.64 UR24, c[0x0][0x4d0] ;  /* 0x00009a00ff1877ac */ /* 0x000e620008000a00 */
[----:B------:R-:W-:-:S05]  /*1a30*/  UIADD3 UR42, UPT, UPT, UR58, UR31, URZ ;  /* 0x0000001f3a2a7290 */ /* 0x000fca000fffe0ff */
[----:B------:R-:W-:Y:S01]  /*1a40*/  UMOV UR6, UR7 ;  /* 0x0000000700067c82 */ /* 0x000fe20008000000 */
[----:B------:R-:W-:Y:S02]  /*1a50*/  UIADD3 UR7, UPT, UPT, -UR4, URZ, URZ ;  /* 0x000000ff04077290 */ /* 0x000fe4000fffe1ff */
[----:B----4-:R-:W-:Y:S02]  /*1a60*/  USHF.R.U32.HI UR6, URZ, UR8, UR6 ;  /* 0x00000008ff067299 */ /* 0x010fe40008011606 */
[----:B------:R-:W-:Y:S02]  /*1a70*/  UIADD3 UR8, UPT, UPT, -UR5, URZ, URZ ;  /* 0x000000ff05087290 */ /* 0x000fe4000fffe1ff */
[----:B------:R-:W-:Y:S02]  /*1a80*/  USEL UR14, UR4, UR6, !UP0 ;  /* 0x00000006040e7287 */ /* 0x000fe4000c000000 */
[----:B------:R-:W-:Y:S02]  /*1a90*/  UIMAD UR7, UR15, UR7, UR5 ;  /* 0x000000070f0772a4 */ /* 0x000fe4000f8e0205 */
[----:B------:R-:W-:-:S02]  /*1aa0*/  UIADD3 UR6, UPT, UPT, -UR14, URZ, URZ ;  /* 0x000000ff0e067290 */ /* 0x000fc4000fffe1ff */
[----:B------:R-:W-:Y:S02]  /*1ab0*/  UIMAD UR8, UR12, UR8, UR47 ;  /* 0x000000080c0872a4 */ /* 0x000fe4000f8e022f */
[----:B------:R-:W-:Y:S02]  /*1ac0*/  UIMAD UR13, UR10, UR6, UR4 ;  /* 0x000000060a0d72a4 */ /* 0x000fe4000f8e0204 */
[----:B-1----:R-:W-:Y:S02]  /*1ad0*/  UIMAD UR11, UR8, UR20, UR9 ;  /* 0x00000014080b72a4 */ /* 0x002fe4000f8e0209 */
[----:B------:R-:W-:Y:S01]  /*1ae0*/  UIMAD UR12, UR7, UR21, UR16 ;  /* 0x00000015070c72a4 */ /* 0x000fe2000f8e0210 */
[----:B------:R-:W1:Y:S02]  /*1af0*/  LDCU.64 UR4, c[0x0][0x4f8] ;  /* 0x00009f00ff0477ac */ /* 0x000e640008000a00 */
[----:B------:R-:W4:Y:S01]  /*1b00*/  LDCU UR6, c[0x0][0x500] ;  /* 0x0000a000ff0677ac */ /* 0x000f220008000800 */
[----:B------:R-:W-:Y:S01]  /*1b10*/  UIMAD UR13, UR13, UR19, UR17 ;  /* 0x000000130d0d72a4 */ /* 0x000fe2000f8e0211 */
[----:B------:R-:W-:Y:S01]  /*1b20*/  UMOV UR27, URZ ;  /* 0x000000ff001b7c82 */ /* 0x000fe20008000000 */
[----:B------:R-:W-:Y:S01]  /*1b30*/  UMOV UR7, UR30 ;  /* 0x0000001e00077c82 */ /* 0x000fe20008000000 */
[----:B------:R-:W-:Y:S01]  /*1b40*/  UMOV UR20, URZ ;  /* 0x000000ff00147c82 */ /* 0x000fe20008000000 */
[----:B------:R-:W-:Y:S01]  /*1b50*/  UMOV UR21, URZ ;  /* 0x000000ff00157c82 */ /* 0x000fe20008000000 */
[----:B---3--:R-:W-:-:S07]  /*1b60*/  UMOV UR22, URZ ;  /* 0x000000ff00167c82 */ /* 0x008fce0008000000 */
.L_x_29:
[----:B------:R-:W-:Y:S01]  /*1b70*/  @!P3 MOV R4, 0x3000 ;  /* 0x000030000004b802 */ /* 0x000fe20000000f00 */
[----:B------:R-:W-:Y:S01]  /*1b80*/  ULEA UR9, UR7, UR29, 0x3 ;  /* 0x0000001d07097291 */ /* 0x000fe2000f8e18ff */
[----:B--2---:R-:W-:Y:S11]  /*1b90*/  @P0 BRA `(.L_x_24) ;  /* 0x00000000000c0947 */ /* 0x004ff60003800000 */
[----:B------:R-:W-:Y:S04]  /*1ba0*/  SHF.L.U32 R5, R3, 0x1f, RZ ;  /* 0x0000001f03057819 */ /* 0x000fe800000006ff */
[----:B------:R-:W2:Y:S02]  /*1bb0*/  SYNCS.PHASECHK.TRANS64.TRYWAIT P0, [UR9+0x88], R5 ;  /* 0x00008805ff0075a7 */ /* 0x000ea40008001109 */
[----:B--2---:R-:W-:Y:S05]  /*1bc0*/  @!P0 BRA `(.L_x_25) ;  /* 0x0000006800988947 */ /* 0x004fea0003800000 */
.L_x_24:
[----:B------:R3:W-:Y:S01]  /*1bd0*/  @!P3 SYNCS.ARRIVE.TRANS64 RZ, [UR9], R4 ;  /* 0x00000004ffffb9a7 */ /* 0x0007e20008000009 */
[----:B------:R-:W-:Y:S04]  /*1be0*/  ULOP3.LUT UR8, UR37, 0x2, URZ, 0xfc, !UPT ;  /* 0x0000000225087892 */ /* 0x000fe8000f8efcff */
[----:B------:R-:W-:Y:S09]  /*1bf0*/  UISETP.NE.AND UP0, UPT, UR8, 0x2, UPT ;  /* 0x000000020800788c */ /* 0x000ff2000bf05270 */
[----:B------:R-:W-:Y:S05]  /*1c00*/  BRA.U UP0, `(.L_x_26) ;  /* 0x0000000100047547 */ /* 0x000fea000b800000 */
[----:B-1--4-:R-:W-:Y:S05]  /*1c10*/  BPT.TRAP 0x1 ;  /* 0x000000040000795c */ /* 0x012fea0000300000 */
.L_x_26:
[----:B------:R-:W-:Y:S04]  /*1c20*/  BSSY.RECONVERGENT B0, `(.L_x_27) ;  /* 0x0000003000007945 */ /* 0x000fe80003800200 */
[----:B------:R-:W-:Y:S05]  /*1c30*/  @P2 BRA `(.L_x_28) ;  /* 0x0000000000042947 */ /* 0x000fea0003800000 */
[----:B-1--4-:R-:W-:Y:S05]  /*1c40*/  BPT.TRAP 0x1 ;  /* 0x000000040000795c */ /* 0x012fea0000300000 */
.L_x_28:
[----:B-1--4-:R-:W-:Y:S05]  /*1c50*/  BSYNC.RECONVERGENT B0 ;  /* 0x0000000000007941 */ /* 0x012fea0003800200 */
.L_x_27:
[----:B------:R-:W-:Y:S02]  /*1c60*/  UIADD3 UR8, UPT, UPT, UR7, 0x1, URZ ;  /* 0x0000000107087890 */ /* 0x000fe4000fffe0ff */
[----:B------:R-:W-:Y:S02]  /*1c70*/  UIMAD UR16, UR20, UR23, UR4 ;  /* 0x00000017141072a4 */ /* 0x000fe4000f8e0204 */
[----:B------:R-:W-:Y:S02]  /*1c80*/  UISETP.NE.AND UP0, UPT, UR8, 0x11, UPT ;  /* 0x000000110800788c */ /* 0x000fe4000bf05270 */
[----:B------:R-:W-:Y:S02]  /*1c90*/  UIMAD UR15, UR21, UR24, UR5 ;  /* 0x00000018150f72a4 */ /* 0x000fe4000f8e0205 */
[----:B------:R-:W-:Y:S02]  /*1ca0*/  USEL UR10, URZ, 0x1, UP0 ;  /* 0x00000001ff0a7887 */ /* 0x000fe40008000000 */
[----:B------:R-:W-:Y:S02]  /*1cb0*/  USEL UR30, UR8, URZ, UP0 ;  /* 0x000000ff081e7287 */ /* 0x000fe40008000000 */
[----:B------:R-:W-:Y:S02]  /*1cc0*/  ULEA UR17, UR7, UR46, 0xd ;  /* 0x0000002e07117291 */ /* 0x000fe4000f8e68ff */
[----:B------:R-:W-:Y:S01]  /*1cd0*/  ULEA UR8, UR30, UR29, 0x3 ;  /* 0x0000001d1e087291 */ /* 0x000fe2000f8e18ff */
[----:B------:R-:W-:Y:S01]  /*1ce0*/  LOP3.LUT R3, R3, UR10, RZ, 0x3c, !PT ;  /* 0x0000000a03037c12 */ /* 0x000fe2000f8e3cff */
[----:B------:R-:W-:Y:S02]  /*1cf0*/  ULEA UR15, UR15, UR16, 0x5 ;  /* 0x000000100f0f7291 */ /* 0x000fe4000f8e28ff */
[----:B------:R-:W-:Y:S01]  /*1d00*/  UIADD3 UR34, UP1, UPT, UR44, 0x80, URZ ;  /* 0x000000802c227890 */ /* 0x000fe2000ff3e0ff */
[----:B--2---:R-:W-:Y:S01]  /*1d10*/  SHF.L.U32 R0, R3, 0x1f, RZ ;  /* 0x0000001f03007819 */ /* 0x004fe200000006ff */
[----:B------:R-:W-:Y:S02]  /*1d20*/  USHF.L.U32 UR10, UR27, 0x6, URZ ;  /* 0x000000061b0a7899 */ /* 0x000fe400080006ff */
[----:B------:R-:W-:Y:S01]  /*1d30*/  UIADD3.X UR35, UPT, UPT, URZ, UR45, URZ, UP1, !UPT ;  /* 0x0000002dff237290 */ /* 0x000fe20008ffe4ff */
[----:B------:R1:W2:Y:S01]  /*1d40*/  SYNCS.PHASECHK.TRANS64.TRYWAIT P0, [UR8+0x88], R0 ;  /* 0x00008800ff0075a7 */ /* 0x0002a20008001108 */
[----:B------:R-:W-:Y:S02]  /*1d50*/  ULEA UR8, UR7, UR29, 0xc ;  /* 0x0000001d07087291 */ /* 0x000fe4000f8e60ff */
[----:B------:R-:W-:Y:S02]  /*1d60*/  UIMAD UR7, UR22, UR25, UR6 ;  /* 0x00000019160772a4 */ /* 0x000fe4000f8e0206 */
[----:B------:R-:W-:Y:S02]  /*1d70*/  UIADD3 UR8, UPT, UPT, UR8, 0x4400, URZ ;  /* 0x0000440008087890 */ /* 0x000fe4000fffe0ff */
[----:B------:R-:W-:Y:S02]  /*1d80*/  ULEA UR7, UR7, UR15, 0xa ;  /* 0x0000000f07077291 */ /* 0x000fe4000f8e50ff */
[----:B------:R-:W-:Y:S02]  /*1d90*/  UIADD3 UR32, UP0, UPT, UR44, 0x200, URZ ;  /* 0x000002002c207890 */ /* 0x000fe4000ff1e0ff */
[----:B------:R-:W-:Y:S02]  /*1da0*/  UPRMT UR7, UR7, 0x5410, URZ ;  /* 0x0000541007077896 */ /* 0x000fe400080000ff */
[----:B------:R-:W-:Y:S02]  /*1db0*/  UIADD3.X UR33, UPT, UPT, URZ, UR45, URZ, UP0, !UPT ;  /* 0x0000002dff217290 */ /* 0x000fe400087fe4ff */
[----:B------:R-:W-:Y:S02]  /*1dc0*/  UIADD3 UR16, UPT, UPT, UR29, 0x15400, UR17 ;  /* 0x000154001d107890 */ /* 0x000fe4000fffe011 */
[----:B------:R-:W-:Y:S02]  /*1dd0*/  ULOP3.LUT UR19, UR38, UR10, URZ, 0xfc, !UPT ;  /* 0x0000000a26137292 */ /* 0x000fe4000f8efcff */
[----:B------:R-:W-:Y:S01]  /*1de0*/  UIADD3 UR36, UPT, UPT, UR20, 0x1, URZ ;  /* 0x0000000114247890 */ /* 0x000fe2000fffe0ff */
[----:B------:R4:W-:Y:S01]  /*1df0*/  UTMALDG.5D.IM2COL [UR8], [UR34], UR7 ;  /* 0x00000008220073b4 */ /* 0x0009e20008060007 */
[----:B------:R-:W-:Y:S02]  /*1e00*/  UIADD3 UR28, UPT, UPT, UR21, 0x1, URZ ;  /* 0x00000001151c7890 */ /* 0x000fe4000fffe0ff */
[----:B------:R-:W-:Y:S02]  /*1e10*/  UISETP.NE.AND UP2, UPT, UR36, UR53, UPT ;  /* 0x000000352400728c */ /* 0x000fe4000bf45270 */
[----:B------:R-:W-:Y:S02]  /*1e20*/  UIADD3 UR26, UPT, UPT, UR22, 0x1, URZ ;  /* 0x00000001161a7890 */ /* 0x000fe4000fffe0ff */
[----:B------:R-:W-:Y:S01]  /*1e30*/  UIADD3 UR31, UPT, UPT, UR31, 0x1, URZ ;  /* 0x000000011f1f7890 */ /* 0x000fe2000fffe0ff */
[----:B------:R-:W-:Y:S01]  /*1e40*/  UMOV UR50, 0x30000 ;  /* 0x0003000000327882 */ /* 0x000fe20000000000 */
[----:B------:R-:W-:Y:S01]  /*1e50*/  UMOV UR48, 0x0 ;  /* 0x0000000000307882 */ /* 0x000fe20000000000 */
[----:B------:R-:W-:Y:S01]  /*1e60*/  UMOV UR49, 0x10000000 ;  /* 0x1000000000317882 */ /* 0x000fe20000000000 */
[----:B------:R-:W-:Y:S03]  /*1e70*/  UMOV UR17, UR9 ;  /* 0x0000000900117c82 */ /* 0x000fe60008000000 */
[----:B------:R-:W-:Y:S01]  /*1e80*/  @UP2 UIADD3 UR28, UPT, UPT, UR21, URZ, URZ ;  /* 0x000000ff151c2290 */ /* 0x000fe2000fffe0ff */
[----:B------:R3:W-:Y:S03]  /*1e90*/  UTMALDG.5D.MULTICAST [UR16], [UR32], UR50, desc[UR48] ;  /* 0x00003010200073b4 */ /* 0x0007e60008021832 */
[----:B------:R-:W-:Y:S11]  /*1ea0*/  UISETP.NE.AND UP1, UPT, UR28, UR40, UPT ;  /* 0x000000281c00728c */ /* 0x000ff6000bf25270 */
[----:B------:R-:W-:Y:S04]  /*1eb0*/  @UP1 UIADD3 UR26, UPT, UPT, UR22, URZ, URZ ;  /* 0x000000ff161a1290 */ /* 0x000fe8000fffe0ff */
[----:B------:R-:W-:Y:S02]  /*1ec0*/  UISETP.NE.AND UP0, UPT, UR26, UR41, UPT ;  /* 0x000000291a00728c */ /* 0x000fe4000bf05270 */
[----:B----4-:R-:W-:Y:S01]  /*1ed0*/  UIADD3 UR8, UPT, UPT, UR27, 0x1, URZ ;  /* 0x000000011b087890 */ /* 0x010fe2000fffe0ff */
[----:B------:R-:W-:Y:S08]  /*1ee0*/  UMOV UR7, UR30 ;  /* 0x0000001e00077c82 */ /* 0x000ff00008000000 */
[----:B------:R-:W-:Y:S07]  /*1ef0*/  @UP0 UIADD3 UR8, UPT, UPT, UR27, URZ, URZ ;  /* 0x000000ff1b080290 */ /* 0x000fee000fffe0ff */
[----:B------:R-:W-:Y:S01]  /*1f00*/  UMOV UR27, UR8 ;  /* 0x00000008001b7c82 */ /* 0x000fe20008000000 */
[----:B---3--:R-:W-:Y:S02]  /*1f10*/  USEL UR22, UR26, URZ, UP0 ;  /* 0x000000ff1a167287 */ /* 0x008fe40008000000 */
[----:B------:R-:W-:Y:S02]  /*1f20*/  UISETP.NE.AND UP0, UPT, UR31, UR42, UPT ;  /* 0x0000002a1f00728c */ /* 0x000fe4000bf05270 */
[----:B------:R-:W-:Y:S02]  /*1f30*/  USEL UR20, UR36, URZ, UP2 ;  /* 0x000000ff24147287 */ /* 0x000fe40009000000 */
[----:B------:R-:W-:Y:S05]  /*1f40*/  USEL UR21, UR28, URZ, UP1 ;  /* 0x000000ff1c157287 */ /* 0x000fea0008800000 */
[----:B-1----:R-:W-:Y:S07]  /*1f50*/  BRA.U UP0, `(.L_x_29) ;  /* 0xfffffffd00047547 */ /* 0x002fee000b83ffff */
.L_x_23:
[----:B------:R-:W-:Y:S01]  /*1f60*/  ULEA UR4, UR30, UR29, 0x3 ;  /* 0x0000001d1e047291 */ /* 0x000fe2000f8e18ff */
[----:B-1----:R-:W-:Y:S01]  /*1f70*/  SHF.L.U32 R0, R3, 0x1f, RZ ;  /* 0x0000001f03007819 */ /* 0x002fe200000006ff */
[----:B------:R-:W-:Y:S01]  /*1f80*/  @!P1 SYNCS.ARRIVE.TRANS64.A1T0 RZ, [UR29+0x138], RZ ;  /* 0x000138ffffff99a7 */ /* 0x000fe2000810001d */
[----:B------:R-:W-:-:S06]  /*1f90*/  UISETP.GE.AND UP0, UPT, UR54, 0x1, UPT ;  /* 0x000000013600788c */ /* 0x000fcc000bf06270 */
[----:B--2---:R1:W2:Y:S03]  /*1fa0*/  SYNCS.PHASECHK.TRANS64.TRYWAIT P0, [UR4+0x88], R0 ;  /* 0x00008800ff0075a7 */ /* 0x0042a60008001104 */
[----:B------:R-:W-:Y:S05]  /*1fb0*/  BRA.U !UP0, `(.L_x_30) ;  /* 0x0000000508987547 */ /* 0x000fea000b800000 */
[----:B------:R-:W3:Y:S01]  /*1fc0*/  LDCU.128 UR8, c[0x0][0x480] ;  /* 0x00009000ff0877ac */ /* 0x000ee20008000c00 */
[----:B------:R-:W4:Y:S01]  /*1fd0*/  LDCU.128 UR32, c[0x0][0x490] ;  /* 0x00009200ff2077ac */ /* 0x000f220008000c00 */
[----:B------:R-:W1:Y:S01]  /*1fe0*/  LDCU UR13, c[0x0][0x4c8] ;  /* 0x00009900ff0d77ac */ /* 0x000e620008000800 */
        /* <DEDUP_REMOVED lines=14> */
[----:B------:R-:W4:Y:S03]  /*20d0*/  LDCU.64 UR32, c[0x0][0x4c0] ;  /* 0x00009800ff2077ac */ /* 0x000f260008000a00 */
[----:B------:R-:W-:-:S02]  /*20e0*/  USEL UR4, UR5, UR4, !UP0 ;  /* 0x0000000405047287 */ /* 0x000fc4000c000000 */
[----:B------:R-:W-:Y:S02]  /*20f0*/  UISETP.NE.AND UP0, UPT, UR34, 0x1, UPT ;  /* 0x000000012200788c */ /* 0x000fe4000bf05270 */
[----:B------:R-:W-:Y:S01]  /*2100*/  UIMAD.WIDE.U32 UR6, UR4, UR35, URZ ;  /* 0x00000023040672a5 */ /* 0x000fe2000f8e00ff */
[----:B------:R-:W1:Y:S01]  /*2110*/  LDCU.64 UR24, c[0x0][0x4d0] ;  /* 0x00009a00ff1877ac */ /* 0x000e620008000a00 */
[----:B------:R-:W-:-:S05]  /*2120*/  UIADD3 UR42, UPT, UPT, UR54, UR42, URZ ;  /* 0x0000002a362a7290 */ /* 0x000fca000fffe0ff */
[----:B------:R-:W-:Y:S01]  /*2130*/  UMOV UR6, UR7 ;  /* 0x0000000700067c82 */ /* 0x000fe20008000000 */
[----:B------:R-:W-:Y:S02]  /*2140*/  UIADD3 UR7, UPT, UPT, -UR5, URZ, URZ ;  /* 0x000000ff05077290 */ /* 0x000fe4000fffe1ff */
[----:B---3--:R-:W-:Y:S02]  /*2150*/  USHF.R.U32.HI UR6, URZ, UR9, UR6 ;  /* 0x00000009ff067299 */ /* 0x008fe40008011606 */
[----:B------:R-:W-:Y:S02]  /*2160*/  UIMAD UR7, UR8, UR7, UR47 ;  /* 0x00000007080772a4 */ /* 0x000fe4000f8e022f */
[----:B------:R-:W-:Y:S02]  /*2170*/  USEL UR14, UR4, UR6, !UP0 ;  /* 0x00000006040e7287 */ /* 0x000fe4000c000000 */
[----:B------:R-:W-:Y:S02]  /*2180*/  UIADD3 UR6, UPT, UPT, -UR4, URZ, URZ ;  /* 0x000000ff04067290 */ /* 0x000fe4000fffe1ff */
[----:B------:R-:W-:-:S02]  /*2190*/  UIADD3 UR9, UPT, UPT, -UR14, URZ, URZ ;  /* 0x000000ff0e097290 */ /* 0x000fc4000fffe1ff */
[----:B------:R-:W-:Y:S02]  /*21a0*/  UIMAD UR12, UR11, UR6, UR5 ;  /* 0x000000060b0c72a4 */ /* 0x000fe4000f8e0205 */
[----:B------:R-:W-:Y:S02]  /*21b0*/  UIMAD UR9, UR34, UR9, UR4 ;  /* 0x00000009220972a4 */ /* 0x000fe4000f8e0204 */
[----:B----4-:R-:W-:Y:S01]  /*21c0*/  UIMAD UR11, UR7, UR32, UR10 ;  /* 0x00000020070b72a4 */ /* 0x010fe2000f8e020a */
[----:B------:R-:W3:Y:S02]  /*21d0*/  LDCU.64 UR4, c[0x0][0x4f8] ;  /* 0x00009f00ff0477ac */ /* 0x000ee40008000a00 */
[----:B------:R-:W4:Y:S01]  /*21e0*/  LDCU UR6, c[0x0][0x500] ;  /* 0x0000a000ff0677ac */ /* 0x000f220008000800 */
[----:B-1----:R-:W-:Y:S02]  /*21f0*/  UIMAD UR12, UR12, UR33, UR16 ;  /* 0x000000210c0c72a4 */ /* 0x002fe4000f8e0210 */
[----:B------:R-:W-:Y:S01]  /*2200*/  UIMAD UR13, UR9, UR13, UR17 ;  /* 0x0000000d090d72a4 */ /* 0x000fe2000f8e0211 */
[----:B------:R-:W-:Y:S01]  /*2210*/  UMOV UR36, UR54 ;  /* 0x0000003600247c82 */ /* 0x000fe20008000000 */
[----:B------:R-:W-:-:S10]  /*2220*/  UMOV UR7, UR30 ;  /* 0x0000001e00077c82 */ /* 0x000fd40008000000 */
.L_x_36:
[----:B------:R-:W-:Y:S01]  /*2230*/  @!P3 MOV R4, 0x3000 ;  /* 0x000030000004b802 */ /* 0x000fe20000000f00 */
[----:B------:R-:W-:Y:S01]  /*2240*/  ULEA UR9, UR7, UR29, 0x3 ;  /* 0x0000001d07097291 */ /* 0x000fe2000f8e18ff */
[----:B--23--:R-:W-:Y:S11]  /*2250*/  @P0 BRA `(.L_x_31) ;  /* 0x00000000000c0947 */ /* 0x00cff60003800000 */
[----:B------:R-:W-:Y:S04]  /*2260*/  SHF.L.U32 R5, R3, 0x1f, RZ ;  /* 0x0000001f03057819 */ /* 0x000fe800000006ff */
[----:B------:R-:W1:Y:S02]  /*2270*/  SYNCS.PHASECHK.TRANS64.TRYWAIT P0, [UR9+0x88], R5 ;  /* 0x00008805ff0075a7 */ /* 0x000e640008001109 */
[----:B-1----:R-:W-:Y:S05]  /*2280*/  @!P0 BRA `(.L_x_32) ;  /* 0x0000006400008947 */ /* 0x002fea0003800000 */
.L_x_31:
[----:B------:R2:W-:Y:S01]  /*2290*/  @!P3 SYNCS.ARRIVE.TRANS64 RZ, [UR9], R4 ;  /* 0x00000004ffffb9a7 */ /* 0x0005e20008000009 */
[----:B------:R-:W-:Y:S04]  /*22a0*/  ULOP3.LUT UR8, UR37, 0x2, URZ, 0xfc, !UPT ;  /* 0x0000000225087892 */ /* 0x000fe8000f8efcff */
[----:B------:R-:W-:Y:S09]  /*22b0*/  UISETP.NE.AND UP0, UPT, UR8, 0x2, UPT ;  /* 0x000000020800788c */ /* 0x000ff2000bf05270 */
[----:B------:R-:W-:Y:S05]  /*22c0*/  BRA.U UP0, `(.L_x_33) ;  /* 0x0000000100047547 */ /* 0x000fea000b800000 */
[----:B---34-:R-:W-:Y:S05]  /*22d0*/  BPT.TRAP 0x1 ;  /* 0x000000040000795c */ /* 0x018fea0000300000 */
.L_x_33:
[----:B------:R-:W-:Y:S04]  /*22e0*/  BSSY.RECONVERGENT B0, `(.L_x_34) ;  /* 0x0000003000007945 */ /* 0x000fe80003800200 */
[----:B------:R-:W-:Y:S05]  /*22f0*/  @P2 BRA `(.L_x_35) ;  /* 0x0000000000042947 */ /* 0x000fea0003800000 */
[----:B---34-:R-:W-:Y:S05]  /*2300*/  BPT.TRAP 0x1 ;  /* 0x000000040000795c */ /* 0x018fea0000300000 */
.L_x_35:
[----:B---34-:R-:W-:Y:S05]  /*2310*/  BSYNC.RECONVERGENT B0 ;  /* 0x0000000000007941 */ /* 0x018fea0003800200 */
.L_x_34:
        /* <DEDUP_REMOVED lines=11> */
[----:B-1----:R-:W-:Y:S01]  /*23d0*/  SHF.L.U32 R0, R3, 0x1f, RZ ;  /* 0x0000001f03007819 */ /* 0x002fe200000006ff */
[----:B------:R-:W-:Y:S02]  /*23e0*/  USHF.L.U32 UR10, UR27, 0x6, URZ ;  /* 0x000000061b0a7899 */ /* 0x000fe400080006ff */
[----:B------:R-:W-:Y:S01]  /*23f0*/  UIADD3.X UR35, UPT, UPT, URZ, UR45, URZ, UP0, !UPT ;  /* 0x0000002dff237290 */ /* 0x000fe200087fe4ff */
[----:B------:R1:W3:Y:S01]  /*2400*/  SYNCS.PHASECHK.TRANS64.TRYWAIT P0, [UR8+0x88], R0 ;  /* 0x00008800ff0075a7 */ /* 0x0002e20008001108 */
[----:B------:R-:W-:Y:S02]  /*2410*/  ULEA UR8, UR7, UR29, 0xc ;  /* 0x0000001d07087291 */ /* 0x000fe4000f8e60ff */
[----:B------:R-:W-:Y:S02]  /*2420*/  UIMAD UR7, UR22, UR25, UR6 ;  /* 0x00000019160772a4 */ /* 0x000fe4000f8e0206 */
[----:B------:R-:W-:Y:S02]  /*2430*/  UIADD3 UR8, UPT, UPT, UR8, 0x4400, URZ ;  /* 0x0000440008087890 */ /* 0x000fe4000fffe0ff */
[----:B------:R-:W-:Y:S02]  /*2440*/  ULEA UR7, UR7, UR15, 0xa ;  /* 0x0000000f07077291 */ /* 0x000fe4000f8e50ff */
[----:B------:R-:W-:Y:S02]  /*2450*/  UIADD3 UR32, UP3, UPT, UR44, 0x200, URZ ;  /* 0x000002002c207890 */ /* 0x000fe4000ff7e0ff */
[----:B------:R-:W-:Y:S02]  /*2460*/  UPRMT UR7, UR7, 0x5410, URZ ;  /* 0x0000541007077896 */ /* 0x000fe400080000ff */
[----:B------:R-:W-:Y:S02]  /*2470*/  UIADD3.X UR33, UPT, UPT, URZ, UR45, URZ, UP3, !UPT ;  /* 0x0000002dff217290 */ /* 0x000fe40009ffe4ff */
[----:B------:R-:W-:Y:S02]  /*2480*/  ULOP3.LUT UR19, UR38, UR10, URZ, 0xfc, !UPT ;  /* 0x0000000a26137292 */ /* 0x000fe4000f8efcff */
[----:B------:R-:W-:Y:S02]  /*2490*/  UIADD3 UR31, UPT, UPT, UR20, 0x1, URZ ;  /* 0x00000001141f7890 */ /* 0x000fe4000fffe0ff */
[----:B------:R-:W-:Y:S01]  /*24a0*/  UIADD3 UR28, UPT, UPT, UR21, 0x1, URZ ;  /* 0x00000001151c7890 */ /* 0x000fe2000fffe0ff */
[----:B------:R4:W-:Y:S01]  /*24b0*/  UTMALDG.5D.IM2COL [UR8], [UR34], UR7 ;  /* 0x00000008220073b4 */ /* 0x0009e20008060007 */
[----:B------:R-:W-:Y:S02]  /*24c0*/  UISETP.NE.AND UP2, UPT, UR31, UR50, UPT ;  /* 0x000000321f00728c */ /* 0x000fe4000bf45270 */
[----:B------:R-:W-:Y:S01]  /*24d0*/  UIADD3 UR26, UPT, UPT, UR22, 0x1, URZ ;  /* 0x00000001161a7890 */ /* 0x000fe2000fffe0ff */
[----:B------:R-:W-:Y:S01]  /*24e0*/  UMOV UR47, 0x30000 ;  /* 0x00030000002f7882 */ /* 0x000fe20000000000 */
[----:B------:R-:W-:Y:S01]  /*24f0*/  UMOV UR48, 0x0 ;  /* 0x0000000000307882 */ /* 0x000fe20000000000 */
[----:B------:R-:W-:Y:S01]  /*2500*/  UMOV UR49, 0x10000000 ;  /* 0x1000000000317882 */ /* 0x000fe20000000000 */
[----:B------:R-:W-:Y:S02]  /*2510*/  UMOV UR17, UR9 ;  /* 0x0000000900117c82 */ /* 0x000fe40008000000 */
[----:B------:R2:W-:Y:S03]  /*2520*/  UTMALDG.5D.MULTICAST [UR16], [UR32], UR47, desc[UR48] ;  /* 0x00003010200073b4 */ /* 0x0005e6000802182f */
[----:B------:R-:W-:Y:S04]  /*2530*/  @UP2 UIADD3 UR28, UPT, UPT, UR21, URZ, URZ ;  /* 0x000000ff151c2290 */ /* 0x000fe8000fffe0ff */
[----:B------:R-:W-:Y:S11]  /*2540*/  UISETP.NE.AND UP1, UPT, UR28, UR40, UPT ;  /* 0x000000281c00728c */ /* 0x000ff6000bf25270 */
[----:B------:R-:W-:Y:S04]  /*2550*/  @UP1 UIADD3 UR26, UPT, UPT, UR22, URZ, URZ ;  /* 0x000000ff161a1290 */ /* 0x000fe8000fffe0ff */
[----:B------:R-:W-:Y:S02]  /*2560*/  UISETP.NE.AND UP0, UPT, UR26, UR41, UPT ;  /* 0x000000291a00728c */ /* 0x000fe4000bf05270 */
[----:B----4-:R-:W-:Y:S09]  /*2570*/  UIADD3 UR8, UPT, UPT, UR27, 0x1, URZ ;  /* 0x000000011b087890 */ /* 0x010ff2000fffe0ff */
[----:B------:R-:W-:Y:S02]  /*2580*/  @UP0 UIADD3 UR8, UPT, UPT, UR27, URZ, URZ ;  /* 0x000000ff1b080290 */ /* 0x000fe4000fffe0ff */
[----:B------:R-:W-:Y:S05]  /*2590*/  UIADD3 UR7, UPT, UPT, UR36, -0x1, URZ ;  /* 0xffffffff24077890 */ /* 0x000fea000fffe0ff */
[----:B------:R-:W-:Y:S01]  /*25a0*/  UMOV UR27, UR8 ;  /* 0x00000008001b7c82 */ /* 0x000fe20008000000 */
[----:B--2---:R-:W-:Y:S02]  /*25b0*/  USEL UR22, UR26, URZ, UP0 ;  /* 0x000000ff1a167287 */ /* 0x004fe40008000000 */
[----:B------:R-:W-:Y:S02]  /*25c0*/  UISETP.GT.U32.AND UP0, UPT, UR36, 0x1, UPT ;  /* 0x000000012400788c */ /* 0x000fe4000bf04070 */
[----:B------:R-:W-:Y:S02]  /*25d0*/  USEL UR20, UR31, URZ, UP2 ;  /* 0x000000ff1f147287 */ /* 0x000fe40009000000 */
[----:B------:R-:W-:Y:S01]  /*25e0*/  USEL UR21, UR28, URZ, UP1 ;  /* 0x000000ff1c157287 */ /* 0x000fe20008800000 */
[----:B------:R-:W-:Y:S01]  /*25f0*/  UMOV UR36, UR7 ;  /* 0x0000000700247c82 */ /* 0x000fe20008000000 */
[----:B------:R-:W-:Y:S03]  /*2600*/  UMOV UR7, UR30 ;  /* 0x0000001e00077c82 */ /* 0x000fe60008000000 */
[----:B-1----:R-:W-:Y:S07]  /*2610*/  BRA.U UP0, `(.L_x_36) ;  /* 0xfffffffd00047547 */ /* 0x002fee000b83ffff */
.L_x_30:
[----:B------:R-:W-:Y:S01]  /*2620*/  SHF.L.U32 R5, R2, 0x1f, RZ ;  /* 0x0000001f02057819 */ /* 0x000fe200000006ff */
[----:B------:R-:W-:-:S03]  /*2630*/  NOP ;  /* 0x0000000000007918 */ /* 0x000fc60000000000 */
[----:B--23--:R-:W2:Y:S02]  /*2640*/  SYNCS.PHASECHK.TRANS64.TRYWAIT P0, [UR29+0x140], R5 ;  /* 0x00014005ff0075a7 */ /* 0x00cea4000800111d */
[----:B--2---:R-:W-:Y:S05]  /*2650*/  @!P0 BRA `(.L_x_37) ;  /* 0x0000006000248947 */ /* 0x004fea0003800000 */
.L_x_122:
[----:B-1----:R-:W1:Y:S01]  /*2660*/  LDS.128 R4, [UR29+0x180] ;  /* 0x0001801dff047984 */ /* 0x002e620008000c00 */
[----:B------:R-:W-:Y:S02]  /*2670*/  UIADD3 UR4, UPT, UPT, UR29, 0x148, URZ ;  /* 0x000001481d047890 */ /* 0x000fe4000fffe0ff */
[----:B------:R-:W-:Y:S01]  /*2680*/  UISETP.GE.AND UP0, UPT, UR39, 0x1, UPT ;  /* 0x000000012700788c */ /* 0x000fe2000bf06270 */
[----:B------:R-:W-:Y:S01]  /*2690*/  @!PT LDS RZ, [RZ] ;  /* 0x00000000fffff984 */ /* 0x000fe20000000800 */
[----:B------:R-:W-:Y:S01]  /*26a0*/  @!PT LDS RZ, [RZ] ;  /* 0x00000000fffff984 */ /* 0x000fe20000000800 */
[----:B------:R-:W-:Y:S01]  /*26b0*/  @!PT LDS RZ, [RZ] ;  /* 0x00000000fffff984 */ /* 0x000fe20000000800 */
[----:B------:R-:W-:Y:S01]  /*26c0*/  @!PT LDS RZ, [RZ] ;  /* 0x00000000fffff984 */ /* 0x000fe20000000800 */
[----:B------:R2:W-:Y:S06]  /*26d0*/  MEMBAR.ALL.CTA ;  /* 0x0000000000007992 */ /* 0x0005ec0000008000 */
[----:B--2---:R-:W2:Y:S01]  /*26e0*/  FENCE.VIEW.ASYNC.S ;  /* 0x00000000000073c6 */ /* 0x004ea20000000000 */
[----:B------:R-:W-:-:S09]  /*26f0*/  UPRMT UR4, URZ, 0x654, UR4 ;  /* 0x00000654ff047896 */ /* 0x000fd20008000004 */
[----:B--2---:R-:W-:Y:S01]  /*2700*/  SYNCS.ARRIVE.TRANS64.RED.A1T0 RZ, [UR4], RZ ;  /* 0x000000ffffff79a7 */ /* 0x004fe20008100404 */
[----:B-1----:R-:W-:-:S13]  /*2710*/  LOP3.LUT P0, RZ, R6, 0x1, RZ, 0xc0, !PT ;  /* 0x0000000106ff7812 */ /* 0x002fda000780c0ff */
[----:B------:R-:W-:Y:S01]  /*2720*/  VOTEU.ANY UP1, P0 ;  /* 0x0000000000ff7886 */ /* 0x000fe20000020100 */
[----:B------:R-:W-:-:S13]  /*2730*/  PLOP3.LUT P0, PT, PT, PT, UP1, 0x80, 0x8 ;  /* 0x000000000008781c */ /* 0x000fda0003f0f018 */
[----:B------:R-:W-:Y:S02]  /*2740*/  @P0 MOV R0, R4 ;  /* 0x0000000400000202 */ /* 0x000fe40000000f00 */
[----:B------:R-:W-:Y:S02]  /*2750*/  @P0 LOP3.LUT R4, R5, 0xffff, RZ, 0xc0, !PT ;  /* 0x0000ffff05040812 */ /* 0x000fe400078ec0ff */
[----:B------:R-:W-:Y:S02]  /*2760*/  @P0 R2UR UR6, R0 ;  /* 0x00000000000602ca */ /* 0x000fe400000e0000 */
[----:B------:R-:W-:-:S11]  /*2770*/  @P0 R2UR UR5, R4 ;  /* 0x00000000040502ca */ /* 0x000fd600000e0000 */
[----:B------:R-:W-:Y:S02]  /*2780*/  @UP1 UMOV UR52, UR6 ;  /* 0x0000000600341c82 */ /* 0x000fe40008000000 */
[----:B------:R-:W-:Y:S01]  /*2790*/  @UP1 UMOV UR51, UR5 ;  /* 0x0000000500331c82 */ /* 0x000fe20008000000 */
[----:B------:R-:W-:Y:S05]  /*27a0*/  BRA.U !UP0, `(.L_x_38) ;  /* 0x0000000108d47547 */ /* 0x000fea000b800000 */
[----:B------:R-:W1:Y:S01]  /*27b0*/  LDCU.128 UR16, c[0x0][0xc10] ;  /* 0x00018200ff1077ac */ /* 0x000e620008000c00 */
[----:B------:R-:W2:Y:S01]  /*27c0*/  LDCU UR21, c[0x0][0xc20] ;  /* 0x00018400ff1577ac */ /* 0x000ea20008000800 */
[----:B------:R-:W3:Y:S01]  /*27d0*/  LDCU UR20, c[0x0][0xc0c] ;  /* 0x00018180ff1477ac */ /* 0x000ee20008000800 */
[----:B------:R-:W4:Y:S01]  /*27e0*/  LDCU.64 UR12, c[0x0][0xc28] ;  /* 0x00018500ff0c77ac */ /* 0x000f220008000a00 */
[----:B------:R-:W-:Y:S02]  /*27f0*/  UISETP.NE.AND UP3, UPT, UR39, 0x1, UPT ;  /* 0x000000012700788c */ /* 0x000fe4000bf65270 */
[----:B-1----:R-:W-:Y:S02]  /*2800*/  UIMAD.WIDE.U32 UR4, UR55, UR19, URZ ;  /* 0x00000013370472a5 */ /* 0x002fe4000f8e00ff */
[----:B------:R-:W-:Y:S02]  /*2810*/  UIMAD.WIDE.U32 UR6, UR56, UR16, URZ ;  /* 0x00000010380672a5 */ /* 0x000fe4000f8e00ff */
[----:B------:R-:W-:-:S02]  /*2820*/  UISETP.NE.AND UP0, UPT, UR18, 0x1, UPT ;  /* 0x000000011200788c */ /* 0x000fc4000bf05270 */
[----:B------:R-:W-:Y:S01]  /*2830*/  UIMAD.WIDE.U32 UR14, UR51, UR19, URZ ;  /* 0x00000013330e72a5 */ /* 0x000fe2000f8e00ff */
[----:B------:R-:W-:Y:S01]  /*2840*/  UMOV UR4, UR5 ;  /* 0x0000000500047c82 */ /* 0x000fe20008000000 */
[----:B---3--:R-:W-:Y:S02]  /*2850*/  UISETP.NE.AND UP2, UPT, UR20, 0x1, UPT ;  /* 0x000000011400788c */ /* 0x008fe4000bf45270 */
[----:B--2---:R-:W-:Y:S02]  /*2860*/  USHF.R.U32.HI UR5, URZ, UR21, UR4 ;  /* 0x00000015ff057299 */ /* 0x004fe40008011604 */
[----:B------:R-:W-:Y:S01]  /*2870*/  UIMAD.WIDE.U32 UR10, UR52, UR16, URZ ;  /* 0x00000010340a72a5 */ /* 0x000fe2000f8e00ff */
[----:B------:R-:W-:Y:S01]  /*2880*/  UMOV UR4, UR7 ;  /* 0x0000000700047c82 */ /* 0x000fe20008000000 */
[----:B------:R-:W-:Y:S02]  /*2890*/  USEL UR5, UR55, UR5, !UP0 ;  /* 0x0000000537057287 */ /* 0x000fe4000c000000 */
[----:B------:R-:W-:-:S02]  /*28a0*/  USHF.R.U32.HI UR4, URZ, UR17, UR4 ;  /* 0x00000011ff047299 */ /* 0x000fc40008011604 */
[----:B----4-:R-:W-:Y:S02]  /*28b0*/  UIMAD.WIDE.U32 UR8, UR5, UR12, URZ ;  /* 0x0000000c050872a5 */ /* 0x010fe4000f8e00ff */
[----:B------:R-:W-:Y:S01]  /*28c0*/  USEL UR6, UR56, UR4, !UP2 ;  /* 0x0000000438067287 */ /* 0x000fe2000d000000 */
[----:B------:R-:W-:Y:S02]  /*28d0*/  UMOV UR10, UR11 ;  /* 0x0000000b000a7c82 */ /* 0x000fe40008000000 */
[----:B------:R-:W-:Y:S01]  /*28e0*/  UMOV UR4, UR15 ;  /* 0x0000000f00047c82 */ /* 0x000fe20008000000 */
[----:B------:R-:W-:Y:S01]  /*28f0*/  UIMAD.WIDE.U32 UR14, UR6, UR12, URZ ;  /* 0x0000000c060e72a5 */ /* 0x000fe2000f8e00ff */
[----:B------:R-:W-:Y:S01]  /*2900*/  UMOV UR8, UR9 ;  /* 0x0000000900087c82 */ /* 0x000fe20008000000 */
[----:B------:R-:W-:Y:S02]  /*2910*/  USHF.R.U32.HI UR4, URZ, UR21, UR4 ;  /* 0x00000015ff047299 */ /* 0x000fe40008011604 */
[----:B------:R-:W-:-:S03]  /*2920*/  @UP3 USHF.R.U32.HI UR5, URZ, UR13, UR8 ;  /* 0x0000000dff053299 */ /* 0x000fc60008011608 */
[----:B------:R-:W-:Y:S01]  /*2930*/  UMOV UR14, UR15 ;  /* 0x0000000f000e7c82 */ /* 0x000fe20008000000 */
[----:B------:R-:W-:Y:S02]  /*2940*/  USHF.R.U32.HI UR17, URZ, UR17, UR10 ;  /* 0x00000011ff117299 */ /* 0x000fe4000801160a */
[----:B------:R-:W-:Y:S02]  /*2950*/  USEL UR4, UR51, UR4, !UP0 ;  /* 0x0000000433047287 */ /* 0x000fe4000c000000 */
[----:B------:R-:W-:Y:S02]  /*2960*/  @UP3 USHF.R.U32.HI UR6, URZ, UR13, UR14 ;  /* 0x0000000dff063299 */ /* 0x000fe4000801160e */
[----:B------:R-:W-:Y:S02]  /*2970*/  UIMAD UR7, UR39, UR5, URZ ;  /* 0x00000005270772a4 */ /* 0x000fe4000f8e02ff */
[----:B------:R-:W-:Y:S02]  /*2980*/  USEL UR5, UR52, UR17, !UP2 ;  /* 0x0000001134057287 */ /* 0x000fe4000d000000 */
[----:B------:R-:W-:-:S02]  /*2990*/  UIMAD UR10, UR39, UR6, URZ ;  /* 0x00000006270a72a4 */ /* 0x000fc4000f8e02ff */
[----:B------:R-:W-:Y:S02]  /*29a0*/  UISETP.GE.AND UP0, UPT, UR4, UR7, UPT ;  /* 0x000000070400728c */ /* 0x000fe4000bf06270 */
[----:B------:R-:W-:Y:S02]  /*29b0*/  UIMAD.WIDE.U32 UR8, UR4, UR12, URZ ;  /* 0x0000000c040872a5 */ /* 0x000fe4000f8e00ff */
[----:B------:R-:W-:Y:S02]  /*29c0*/  UISETP.GE.OR UP0, UPT, UR5, UR10, UP0 ;  /* 0x0000000a0500728c */ /* 0x000fe40008706670 */
[----:B------:R-:W-:-:S03]  /*29d0*/  UIMAD.WIDE.U32 UR10, UR5, UR12, URZ ;  /* 0x0000000c050a72a5 */ /* 0x000fc6000f8e00ff */
[----:B------:R-:W-:Y:S01]  /*29e0*/  UMOV UR7, UR9 ;  /* 0x0000000900077c82 */ /* 0x000fe20008000000 */
[----:B------:R-:W-:Y:S02]  /*29f0*/  UIADD3 UR9, UPT, UPT, -UR4, URZ, URZ ;  /* 0x000000ff04097290 */ /* 0x000fe4000fffe1ff */
[----:B------:R-:W-:Y:S02]  /*2a00*/  USHF.R.U32.HI UR7, URZ, UR13, UR7 ;  /* 0x0000000dff077299 */ /* 0x000fe40008011607 */
[----:B------:R-:W-:Y:S02]  /*2a10*/  UIMAD UR10, UR18, UR9, UR51 ;  /* 0x00000009120a72a4 */ /* 0x000fe4000f8e0233 */
[----:B------:R-:W-:Y:S01]  /*2a20*/  USEL UR7, UR4, UR7, !UP3 ;  /* 0x0000000704077287 */ /* 0x000fe2000d800000 */
[----:B------:R-:W-:Y:S01]  /*2a30*/  @!UP0 UMOV UR8, UR11 ;  /* 0x0000000b00088c82 */ /* 0x000fe20008000000 */
[----:B------:R-:W-:Y:S02]  /*2a40*/  UIADD3 UR11, UPT, UPT, -UR5, URZ, URZ ;  /* 0x000000ff050b7290 */ /* 0x000fe4000fffe1ff */
[----:B------:R-:W-:-:S02]  /*2a50*/  @!UP0 USHF.R.U32.HI UR8, URZ, UR13, UR8 ;  /* 0x0000000dff088299 */ /* 0x000fc40008011608 */
[----:B------:R-:W-:Y:S02]  /*2a60*/  UIADD3 UR9, UPT, UPT, -UR7, URZ, URZ ;  /* 0x000000ff07097290 */ /* 0x000fe4000fffe1ff */
[----:B------:R-:W-:Y:S02]  /*2a70*/  @!UP0 USEL UR8, UR5, UR8, !UP3 ;  /* 0x0000000805088287 */ /* 0x000fe4000d800000 */
[----:B------:R-:W-:Y:S02]  /*2a80*/  UIMAD UR9, UR39, UR9, UR4 ;  /* 0x00000009270972a4 */ /* 0x000fe4000f8e0204 */
[----:B------:R-:W-:Y:S02]  /*2a90*/  @!UP0 UIADD3 UR7, UPT, UPT, UR7, -UR8, URZ ;  /* 0x8000000807078290 */ /* 0x000fe4000fffe0ff */
[----:B------:R-:W-:Y:S02]  /*2aa0*/  @!UP0 UIMAD UR8, UR9, UR6, UR8 ;  /* 0x00000006090882a4 */ /* 0x000fe4000f8e0208 */
[----:B------:R-:W-:-:S02]  /*2ab0*/  @!UP0 UIMAD UR4, UR39, UR7, UR5 ;  /* 0x00000007270482a4 */ /* 0x000fc4000f8e0205 */
[----:B------:R-:W-:Y:S02]  /*2ac0*/  UIMAD UR6, UR20, UR11, UR52 ;  /* 0x0000000b140672a4 */ /* 0x000fe4000f8e0234 */
[----:B------:R-:W-:Y:S01]  /*2ad0*/  UIMAD UR51, UR4, UR18, UR10 ;  /* 0x00000012043372a4 */ /* 0x000fe2000f8e020a */
[----:B------:R-:W-:Y:S02]  /*2ae0*/  @!UP0 UMOV UR5, UR8 ;  /* 0x0000000800058c82 */ /* 0x000fe40008000000 */
[----:B------:R-:W-:-:S12]  /*2af0*/  UIMAD UR52, UR5, UR20, UR6 ;  /* 0x00000014053472a4 */ /* 0x000fd8000f8e0206 */
.L_x_38:
[----:B------:R-:W1:Y:S02]  /*2b00*/  LDCU UR4, c[0x0][0xc30] ;  /* 0x00018600ff0477ac */ /* 0x000e640008000800 */
[----:B-1----:R-:W-:-:S09]  /*2b10*/  UISETP.NE.AND UP0, UPT, UR4, 0x1, UPT ;  /* 0x000000010400788c */ /* 0x002fd2000bf05270 */
[----:B------:R-:W-:Y:S05]  /*2b20*/  BRA.U UP0, `(.L_x_39) ;  /* 0x0000000100447547 */ /* 0x000fea000b800000 */
[----:B------:R-:W1:Y:S01]  /*2b30*/  LDCU.128 UR8, c[0x0][0xc10] ;  /* 0x00018200ff0877ac */ /* 0x000e620008000c00 */
[----:B------:R-:W2:Y:S01]  /*2b40*/  LDCU UR12, c[0x0][0xc0c] ;  /* 0x00018180ff0c77ac */ /* 0x000ea20008000800 */
[----:B------:R-:W3:Y:S01]  /*2b50*/  LDCU UR13, c[0x0][0xc20] ;  /* 0x00018400ff0d77ac */ /* 0x000ee20008000800 */
[----:B-1----:R-:W-:Y:S02]  /*2b60*/  UIMAD.WIDE.U32 UR6, UR52, UR8, URZ ;  /* 0x00000008340672a5 */ /* 0x002fe4000f8e00ff */
[----:B------:R-:W-:Y:S02]  /*2b70*/  UIMAD.WIDE.U32 UR4, UR51, UR11, URZ ;  /* 0x0000000b330472a5 */ /* 0x000fe4000f8e00ff */
[----:B--2---:R-:W-:Y:S02]  /*2b80*/  UISETP.NE.AND UP2, UPT, UR12, 0x1, UPT ;  /* 0x000000010c00788c */ /* 0x004fe4000bf45270 */
[----:B------:R-:W-:Y:S01]  /*2b90*/  UISETP.NE.AND UP0, UPT, UR10, 0x1, UPT ;  /* 0x000000010a00788c */ /* 0x000fe2000bf05270 */
[----:B------:R-:W-:-:S02]  /*2ba0*/  UMOV UR6, UR7 ;  /* 0x0000000700067c82 */ /* 0x000fc40008000000 */
[----:B------:R-:W-:Y:S01]  /*2bb0*/  UMOV UR4, UR5 ;  /* 0x0000000500047c82 */ /* 0x000fe20008000000 */
[----:B------:R-:W-:Y:S02]  /*2bc0*/  USHF.R.U32.HI UR6, URZ, UR9, UR6 ;  /* 0x00000009ff067299 */ /* 0x000fe40008011606 */
[----:B---3--:R-:W-:Y:S02]  /*2bd0*/  USHF.R.U32.HI UR4, URZ, UR13, UR4 ;  /* 0x0000000dff047299 */ /* 0x008fe40008011604 */
[----:B------:R-:W-:Y:S02]  /*2be0*/  USEL UR5, UR52, UR6, !UP2 ;  /* 0x0000000634057287 */ /* 0x000fe4000d000000 */
[----:B------:R-:W-:-:S04]  /*2bf0*/  USEL UR4, UR51, UR4, !UP0 ;  /* 0x0000000433047287 */ /* 0x000fc8000c000000 */
[----:B------:R-:W-:Y:S02]  /*2c00*/  UIADD3 UR6, UPT, UPT, UR5, -UR4, URZ ;  /* 0x8000000405067290 */ /* 0x000fe4000fffe0ff */
[----:B------:R-:W-:Y:S02]  /*2c10*/  UIADD3 UR4, UPT, UPT, -UR5, UR4, URZ ;  /* 0x0000000405047290 */ /* 0x000fe4000fffe1ff */
[----:B------:R-:W-:Y:S02]  /*2c20*/  UIMAD UR51, UR6, UR10, UR51 ;  /* 0x0000000a063372a4 */ /* 0x000fe4000f8e0233 */
[----:B------:R-:W-:-:S12]  /*2c30*/  UIMAD UR52, UR4, UR12, UR52 ;  /* 0x0000000c043472a4 */ /* 0x000fd8000f8e0234 */
.L_x_39:
[----:B------:R-:W-:Y:S01]  /*2c40*/  R2UR UR5, R86 ;  /* 0x00000000560572ca */ /* 0x000fe200000e0000 */
[----:B------:R-:W-:Y:S01]  /*2c50*/  UMOV UR31, UR42 ;  /* 0x0000002a001f7c82 */ /* 0x000fe20008000000 */
[----:B------:R-:W-:Y:S02]  /*2c60*/  R2UR UR4, R73 ;  /* 0x00000000490472ca */ /* 0x000fe400000e0000 */
[----:B------:R-:W-:Y:S02]  /*2c70*/  PLOP3.LUT P1, PT, PT, PT, PT, 0x80, 0x8 ;  /* 0x000000000008781c */ /* 0x000fe40003f2f070 */
[----:B------:R-:W-:-:S07]  /*2c80*/  LOP3.LUT R2, R2, 0x1, RZ, 0x3c, !PT ;  /* 0x0000000102027812 */ /* 0x000fce00078e3cff */
[----:B------:R-:W-:Y:S02]  /*2c90*/  UIADD3 UR50, UPT, UPT, UR52, UR5, URZ ;  /* 0x0000000534327290 */ /* 0x000fe4000fffe0ff */
[----:B------:R-:W-:Y:S01]  /*2ca0*/  UIADD3 UR24, UPT, UPT, UR51, UR4, URZ ;  /* 0x0000000433187290 */ /* 0x000fe2000fffe0ff */
[----:B------:R-:W-:Y:S11]  /*2cb0*/  BRA.U UP1, `(.L_x_40) ;  /* 0xffffffe901d87547 */ /* 0x000ff6000b83ffff */
[----:B------:R-:W-:Y:S01]  /*2cc0*/  UIADD3 UR29, UPT, UPT, UR29, 0x88, URZ ;  /* 0x000000881d1d7890 */ /* 0x000fe2000fffe0ff */
[----:B------:R-:W-:-:S03]  /*2cd0*/  SHF.L.U32 R5, R3, 0x1f, RZ ;  /* 0x0000001f03057819 */ /* 0x000fc600000006ff */
[----:B------:R-:W-:-:S09]  /*2ce0*/  ULEA UR4, UR30, UR29, 0x3 ;  /* 0x0000001d1e047291 */ /* 0x000fd2000f8e18ff */
[----:B------:R-:W1:Y:S02]  /*2cf0*/  SYNCS.PHASECHK.TRANS64.TRYWAIT P0, [UR4], R5 ;  /* 0x00000005ff0075a7 */ /* 0x000e640008001104 */
[----:B-1----:R-:W-:Y:S05]  /*2d00*/  @!P0 BRA `(.L_x_41) ;  /* 0x0000005800908947 */ /* 0x002fea0003800000 */
.L_x_124:
[----:B------:R-:W-:-:S04]  /*2d10*/  UIADD3 UR4, UPT, UPT, UR30, 0x1, URZ ;  /* 0x000000011e047890 */ /* 0x000fc8000fffe0ff */
[----:B------:R-:W-:-:S04]  /*2d20*/  UISETP.NE.AND UP0, UPT, UR4, 0x11, UPT ;  /* 0x000000110400788c */ /* 0x000fc8000bf05270 */
[----:B------:R-:W-:Y:S02]  /*2d30*/  USEL UR6, URZ, 0x1, UP0 ;  /* 0x00000001ff067887 */ /* 0x000fe40008000000 */
[----:B------:R-:W-:-:S04]  /*2d40*/  USEL UR4, UR4, URZ, UP0 ;  /* 0x000000ff04047287 */ /* 0x000fc80008000000 */
[----:B------:R-:W-:Y:S01]  /*2d50*/  ULEA UR5, UR4, UR29, 0x3 ;  /* 0x0000001d04057291 */ /* 0x000fe2000f8e18ff */
[----:B------:R-:W-:-:S04]  /*2d60*/  LOP3.LUT R2, R3, UR6, RZ, 0x3c, !PT ;  /* 0x0000000603027c12 */ /* 0x000fc8000f8e3cff */
[----:B------:R-:W-:-:S04]  /*2d70*/  SHF.L.U32 R3, R2, 0x1f, RZ ;  /* 0x0000001f02037819 */ /* 0x000fc800000006ff */
[----:B------:R-:W2:Y:S02]  /*2d80*/  SYNCS.PHASECHK.TRANS64.TRYWAIT P0, [UR5], R3 ;  /* 0x00000003ff0075a7 */ /* 0x000ea40008001105 */
[----:B--2---:R-:W-:Y:S05]  /*2d90*/  @!P0 BRA `(.L_x_42) ;  /* 0x0000005800848947 */ /* 0x004fea0003800000 */
.L_x_126:
[----:B------:R-:W-:-:S04]  /*2da0*/  UIADD3 UR4, UPT, UPT, UR4, 0x1, URZ ;  /* 0x0000000104047890 */ /* 0x000fc8000fffe0ff */
[----:B------:R-:W-:-:S04]  /*2db0*/  UISETP.NE.AND UP0, UPT, UR4, 0x11, UPT ;  /* 0x000000110400788c */ /* 0x000fc8000bf05270 */
[----:B------:R-:W-:Y:S02]  /*2dc0*/  USEL UR6, URZ, 0x1, UP0 ;  /* 0x00000001ff067887 */ /* 0x000fe40008000000 */
[----:B------:R-:W-:-:S04]  /*2dd0*/  USEL UR4, UR4, URZ, UP0 ;  /* 0x000000ff04047287 */ /* 0x000fc80008000000 */
[----:B------:R-:W-:Y:S01]  /*2de0*/  ULEA UR5, UR4, UR29, 0x3 ;  /* 0x0000001d04057291 */ /* 0x000fe2000f8e18ff */
[----:B------:R-:W-:-:S04]  /*2df0*/  LOP3.LUT R2, R2, UR6, RZ, 0x3c, !PT ;  /* 0x0000000602027c12 */ /* 0x000fc8000f8e3cff */
[----:B-1----:R-:W-:-:S04]  /*2e00*/  SHF.L.U32 R3, R2, 0x1f, RZ ;  /* 0x0000001f02037819 */ /* 0x002fc800000006ff */
[----:B------:R-:W1:Y:S02]  /*2e10*/  SYNCS.PHASECHK.TRANS64.TRYWAIT P0, [UR5], R3 ;  /* 0x00000003ff0075a7 */ /* 0x000e640008001105 */
[----:B-1----:R-:W-:Y:S05]  /*2e20*/  @!P0 BRA `(.L_x_43) ;  /* 0x0000005800788947 */ /* 0x002fea0003800000 */
.L_x_128:
        /* <DEDUP_REMOVED lines=9> */
.L_x_130:
        /* <DEDUP_REMOVED lines=9> */
.L_x_132:
        /* <DEDUP_REMOVED lines=9> */
.L_x_134:
        /* <DEDUP_REMOVED lines=9> */
.L_x_136:
        /* <DEDUP_REMOVED lines=9> */
.L_x_138:
        /* <DEDUP_REMOVED lines=9> */
.L_x_140:
        /* <DEDUP_REMOVED lines=9> */
.L_x_142:
        /* <DEDUP_REMOVED lines=9> */
.L_x_144:
        /* <DEDUP_REMOVED lines=9> */
.L_x_146:
        /* <DEDUP_REMOVED lines=9> */
.L_x_148:
        /* <DEDUP_REMOVED lines=9> */
.L_x_150:
        /* <DEDUP_REMOVED lines=9> */
.L_x_152:
        /* <DEDUP_REMOVED lines=9> */
.L_x_154:
[----:B------:R-:W-:-:S04]  /*3580*/  UIADD3 UR4, UPT, UPT, UR4, 0x1, URZ ;  /* 0x0000000104047890 */ /* 0x000fc8000fffe0ff */
[----:B------:R-:W-:-:S04]  /*3590*/  UISETP.NE.AND UP0, UPT, UR4, 0x11, UPT ;  /* 0x000000110400788c */ /* 0x000fc8000bf05270 */
[----:B------:R-:W-:Y:S02]  /*35a0*/  USEL UR5, URZ, 0x1, UP0 ;  /* 0x00000001ff057887 */ /* 0x000fe40008000000 */
[----:B------:R-:W-:-:S04]  /*35b0*/  USEL UR4, UR4, URZ, UP0 ;  /* 0x000000ff04047287 */ /* 0x000fc80008000000 */
[----:B------:R-:W-:Y:S01]  /*35c0*/  ULEA UR4, UR4, UR29, 0x3 ;  /* 0x0000001d04047291 */ /* 0x000fe2000f8e18ff */
[----:B-1----:R-:W-:-:S04]  /*35d0*/  LOP3.LUT R3, R2, UR5, RZ, 0x3c, !PT ;  /* 0x0000000502037c12 */ /* 0x002fc8000f8e3cff */
[----:B------:R-:W-:Y:S01]  /*35e0*/  SHF.L.U32 R3, R3, 0x1f, RZ ;  /* 0x0000001f03037819 */ /* 0x000fe200000006ff */
[----:B------:R-:W-:-:S07]  /*35f0*/  IMAD.U32 R0, RZ, RZ, UR4 ;  /* 0x00000004ff007e24 */ /* 0x000fce000f8e00ff */
.L_x_57:
[----:B-1----:R1:W2:Y:S02]  /*3600*/  SYNCS.PHASECHK.TRANS64.TRYWAIT P0, [R0+URZ], R3 ;  /* 0x00000003000075a7 */ /* 0x0022a400080011ff */
[----:B--2---:R-:W-:Y:S05]  /*3610*/  @!P0 NANOSLEEP.SYNCS 0x989680 ;  /* 0x009896800000895d */ /* 0x004fea0003900000 */
[----:B------:R-:W2:Y:S02]  /*3620*/  @!P0 SYNCS.PHASECHK.TRANS64 P0, [R0+URZ], R3 ;  /* 0x00000003000085a7 */ /* 0x000ea400080010ff */
[----:B--2---:R-:W-:Y:S05]  /*3630*/  @P0 EXIT ;  /* 0x000000000000094d */ /* 0x004fea0003800000 */
[----:B------:R-:W-:Y:S05]  /*3640*/  BRA `(.L_x_57) ;  /* 0xfffffffc00ec7947 */ /* 0x000fea000383ffff */
.L_x_22:
[----:B------:R-:W1:Y:S02]  /*3650*/  S2UR UR4, SR_CgaCtaId ;  /* 0x00000000000479c3 */ /* 0x000e640000008800 */
[----:B-1----:R-:W-:-:S04]  /*3660*/  UISETP.NE.AND UP0, UPT, UR4, URZ, UPT ;  /* 0x000000ff0400728c */ /* 0x002fc8000bf05270 */
[----:B------:R-:W-:-:S09]  /*3670*/  UISETP.NE.OR UP0, UPT, UR18, 0x1, UP0 ;  /* 0x000000011200788c */ /* 0x000fd20008705670 */
[----:B------:R-:W-:Y:S05]  /*3680*/  BRA.U UP0, `(.L_x_58) ;  /* 0x0000000100b47547 */ /* 0x000fea000b800000 */
[----:B------:R-:W1:Y:S01]  /*3690*/  S2UR UR5, SR_CgaCtaId ;  /* 0x00000000000579c3 */ /* 0x000e620000008800 */
[----:B------:R-:W-:Y:S01]  /*36a0*/  UMOV UR4, 0x400 ;  /* 0x0000040000047882 */ /* 0x000fe20000000000 */
[----:B------:R-:W-:Y:S01]  /*36b0*/  HFMA2 R3, -RZ, RZ, 0, 5.9604644775390625e-08 ;  /* 0x00000001ff037431 */ /* 0x000fe200000001ff */
[----:B------:R-:W-:Y:S01]  /*36c0*/  ISETP.GE.U32.AND P0, PT, R0, 0x2, PT ;  /* 0x000000020000780c */ /* 0x000fe20003f06070 */
[----:B------:R-:W-:Y:S01]  /*36d0*/  IMAD.MOV.U32 R8, RZ, RZ, RZ ;  /* 0x000000ffff087224 */ /* 0x000fe200078e00ff */
[----:B-1----:R-:W-:-:S04]  /*36e0*/  ULEA UR4, UR5, UR4, 0x18 ;  /* 0x0000000405047291 */ /* 0x002fc8000f8ec0ff */
[----:B------:R-:W-:Y:S02]  /*36f0*/  UIADD3 UR5, UPT, UPT, UR4, 0x148, URZ ;  /* 0x0000014804057890 */ /* 0x000fe4000fffe0ff */
[----:B------:R-:W-:Y:S02]  /*3700*/  UIADD3 UR8, UPT, UPT, UR4, 0x140, URZ ;  /* 0x0000014004087890 */ /* 0x000fe4000fffe0ff */
[----:B------:R-:W-:-:S12]  /*3710*/  UPRMT UR5, URZ, 0x654, UR5 ;  /* 0x00000654ff057896 */ /* 0x000fd80008000005 */
.L_x_61:
[----:B------:R-:W-:Y:S01]  /*3720*/  SHF.L.U32 R7, R3, 0x1f, RZ ;  /* 0x0000001f03077819 */ /* 0x000fe200000006ff */
[----:B------:R-:W-:Y:S02]  /*3730*/  IMAD.U32 R9, RZ, RZ, UR8 ;  /* 0x00000008ff097e24 */ /* 0x000fe4000f8e00ff */
[----:B------:R-:W-:Y:S01]  /*3740*/  @!P0 IMAD.MOV.U32 R5, RZ, RZ, 0x10 ;  /* 0x00000010ff058424 */ /* 0x000fe200078e00ff */
[----:B------:R-:W1:Y:S02]  /*3750*/  SYNCS.PHASECHK.TRANS64.TRYWAIT P1, [UR4+0x148], R7 ;  /* 0x00014807ff0075a7 */ /* 0x000e640008021104 */
[----:B------:R-:W-:-:S04]  /*3760*/  PRMT R9, R0, 0x654, R9 ;  /* 0x0000065400097816 */ /* 0x000fc80000000009 */
[----:B------:R-:W-:Y:S01]  /*3770*/  SEL R2, R9, R2, !P0 ;  /* 0x0000000209027207 */ /* 0x000fe20004000000 */
[----:B-1----:R-:W-:Y:S06]  /*3780*/  @!P1 BRA `(.L_x_59) ;  /* 0x0000005400709947 */ /* 0x002fec0003800000 */
.L_x_156:
[----:B------:R-:W-:Y:S01]  /*3790*/  UIADD3 UR6, UPT, UPT, UR4, 0x180, URZ ;  /* 0x0000018004067890 */ /* 0x000fe2000fffe0ff */
[----:B------:R2:W-:Y:S01]  /*37a0*/  @!P0 SYNCS.ARRIVE.TRANS64.RED RZ, [R2+URZ], R5 ;  /* 0x0000000502ff89a7 */ /* 0x0005e200080004ff */
[----:B------:R-:W-:Y:S01]  /*37b0*/  UIADD3 UR7, UPT, UPT, UR4, 0x140, URZ ;  /* 0x0000014004077890 */ /* 0x000fe2000fffe0ff */
[----:B------:R-:W-:-:S08]  /*37c0*/  LOP3.LUT R3, R3, 0x1, RZ, 0x3c, !PT ;  /* 0x0000000103037812 */ /* 0x000fd000078e3cff */
[----:B------:R-:W-:Y:S06]  /*37d0*/  UGETNEXTWORKID.BROADCAST [UR6], [UR7] ;  /* 0x00000000060073ca */ /* 0x000fec0008000100 */
[----:B--2---:R-:W-:-:S04]  /*37e0*/  SHF.L.U32 R5, R8, 0x1f, RZ ;  /* 0x0000001f08057819 */ /* 0x004fc800000006ff */
[----:B------:R-:W2:Y:S02]  /*37f0*/  SYNCS.PHASECHK.TRANS64.TRYWAIT P1, [UR4+0x140], R5 ;  /* 0x00014005ff0075a7 */ /* 0x000ea40008021104 */
[----:B--2---:R-:W-:Y:S05]  /*3800*/  @!P1 BRA `(.L_x_60) ;  /* 0x0000005400689947 */ /* 0x004fea0003800000 */
.L_x_158:
[----:B-1----:R-:W1:Y:S01]  /*3810*/  LDS.128 R4, [UR4+0x180] ;  /* 0x00018004ff047984 */ /* 0x002e620008000c00 */
[----:B------:R-:W-:Y:S01]  /*3820*/  LOP3.LUT R8, R8, 0x1, RZ, 0x3c, !PT ;  /* 0x0000000108087812 */ /* 0x000fe200078e3cff */
[----:B------:R-:W-:Y:S01]  /*3830*/  @!PT LDS RZ, [RZ] ;  /* 0x00000000fffff984 */ /* 0x000fe20000000800 */
[----:B------:R-:W-:Y:S01]  /*3840*/  @!PT LDS RZ, [RZ] ;  /* 0x00000000fffff984 */ /* 0x000fe20000000800 */
[----:B------:R-:W-:Y:S01]  /*3850*/  @!PT LDS RZ, [RZ] ;  /* 0x00000000fffff984 */ /* 0x000fe20000000800 */
[----:B------:R-:W-:Y:S01]  /*3860*/  @!PT LDS RZ, [RZ] ;  /* 0x00000000fffff984 */ /* 0x000fe20000000800 */
[----:B------:R2:W-:Y:S06]  /*3870*/  MEMBAR.ALL.CTA ;  /* 0x0000000000007992 */ /* 0x0005ec0000008000 */
[----:B--2---:R-:W2:Y:S02]  /*3880*/  FENCE.VIEW.ASYNC.S ;  /* 0x00000000000073c6 */ /* 0x004ea40000000000 */
[----:B--2---:R-:W-:Y:S01]  /*3890*/  SYNCS.ARRIVE.TRANS64.RED.A1T0 RZ, [UR5], RZ ;  /* 0x000000ffffff79a7 */ /* 0x004fe20008100405 */
[----:B-1----:R-:W-:-:S13]  /*38a0*/  LOP3.LUT P1, RZ, R6, 0x1, RZ, 0xc0, !PT ;  /* 0x0000000106ff7812 */ /* 0x002fda000782c0ff */
[----:B------:R-:W-:Y:S05]  /*38b0*/  @P1 BRA `(.L_x_61) ;  /* 0xfffffffc00981947 */ /* 0x000fea000383ffff */
[----:B------:R-:W-:-:S04]  /*38c0*/  SHF.L.U32 R0, R3, 0x1f, RZ ;  /* 0x0000001f03007819 */ /* 0x000fc800000006ff */
[----:B------:R-:W1:Y:S02]  /*38d0*/  SYNCS.PHASECHK.TRANS64 P0, [UR4+0x148], R0 ;  /* 0x00014800ff0075a7 */ /* 0x000e640008001004 */
[----:B-1----:R-:W-:Y:S05]  /*38e0*/  @P0 EXIT ;  /* 0x000000000000094d */ /* 0x002fea0003800000 */
[----:B------:R-:W-:-:S07]  /*38f0*/  MOV R0, UR4 ;  /* 0x0000000400007c02 */ /* 0x000fce0008000f00 */
.L_x_62:
[----:B-1----:R-:W-:-:S04]  /*3900*/  SHF.L.U32 R5, R3, 0x1f, RZ ;  /* 0x0000001f03057819 */ /* 0x002fc800000006ff */
[----:B------:R1:W2:Y:S03]  /*3910*/  SYNCS.PHASECHK.TRANS64.TRYWAIT P0, [R0+URZ+0x148], R5 ;  /* 0x00014805000075a7 */ /* 0x0002a600080011ff */
[----:B--2---:R-:W-:Y:S05]  /*3920*/  @!P0 NANOSLEEP.SYNCS 0x989680 ;  /* 0x009896800000895d */ /* 0x004fea0003900000 */
[----:B------:R-:W2:Y:S02]  /*3930*/  @!P0 SYNCS.PHASECHK.TRANS64 P0, [R0+URZ+0x148], R5 ;  /* 0x00014805000085a7 */ /* 0x000ea400080010ff */
[----:B--2---:R-:W-:Y:S05]  /*3940*/  @P0 EXIT ;  /* 0x000000000000094d */ /* 0x004fea0003800000 */
[----:B------:R-:W-:Y:S05]  /*3950*/  BRA `(.L_x_62) ;  /* 0xfffffffc00e87947 */ /* 0x000fea000383ffff */
.L_x_58:
[----:B------:R-:W-:Y:S05]  /*3960*/  BRA.U UP5, `(.L_x_63) ;  /* 0x0000000d05507547 */ /* 0x000fea000b800000 */
[----:B------:R-:W1:Y:S01]  /*3970*/  S2UR UR7, SR_CgaCtaId ;  /* 0x00000000000779c3 */ /* 0x000e620000008800 */
[----:B------:R-:W-:Y:S01]  /*3980*/  UMOV UR4, 0x40 ;  /* 0x0000004000047882 */ /* 0x000fe20000000000 */
[----:B------:R-:W-:Y:S01]  /*3990*/  NOP ;  /* 0x0000000000007918 */ /* 0x000fe20000000000 */
[----:B------:R-:W-:Y:S01]  /*39a0*/  UMOV UR6, 0x400 ;  /* 0x0000040000067882 */ /* 0x000fe20000000000 */
[----:B-1----:R-:W-:Y:S02]  /*39b0*/  ULEA UR5, UR7, UR4, 0x18 ;  /* 0x0000000407057291 */ /* 0x002fe4000f8ec0ff */
[----:B------:R-:W-:-:S07]  /*39c0*/  ULEA UR6, UR7, UR6, 0x18 ;  /* 0x0000000607067291 */ /* 0x000fce000f8ec0ff */
[----:B------:R-:W1:Y:S02]  /*39d0*/  LDS.U8 R0, [UR5+0x1c] ;  /* 0x00001c05ff007984 */ /* 0x000e640008000000 */
[----:B-1----:R-:W-:-:S13]  /*39e0*/  ISETP.NE.AND P0, PT, R0, RZ, PT ;  /* 0x000000ff0000720c */ /* 0x002fda0003f05270 */
[----:B------:R-:W-:Y:S05]  /*39f0*/  @P0 BRA `(.L_x_64) ;  /* 0x0000000000580947 */ /* 0x000fea0003800000 */
[----:B------:R-:W-:-:S13]  /*3a00*/  ELECT P0, URZ, PT ;  /* 0x0000000000ff782f */ /* 0x000fda0003800000 */
[----:B------:R-:W-:Y:S05]  /*3a10*/  @!P0 BRA `(.L_x_65) ;  /* 0x0000000000608947 */ /* 0x000fea0003800000 */
[----:B------:R-:W-:Y:S01]  /*3a20*/  UMOV UR4, 0x10 ;  /* 0x0000001000047882 */ /* 0x000fe20000000000 */
[----:B------:R-:W-:Y:S01]  /*3a30*/  HFMA2 R0, -RZ, RZ, 0, 5.9604644775390625e-08 ;  /* 0x00000001ff007431 */ /* 0x000fe200000001ff */
[----:B------:R-:W-:-:S03]  /*3a40*/  MOV R3, 0xffff ;  /* 0x0000ffff00037802 */ /* 0x000fc60000000f00 */
[----:B------:R-:W-:Y:S04]  /*3a50*/  DEPBAR.LE SB1, 0x36 ;  /* 0x00009d800000791a */ /* 0x000fe80000000000 */
[----:B------:R-:W1:Y:S02]  /*3a60*/  UTCATOMSWS.FIND_AND_SET.ALIGN UP0, UR4, UR4 ;  /* 0x00000004000475e3 */ /* 0x000e640008000800 */
[----:B-1----:R-:W-:Y:S01]  /*3a70*/  MOV R4, UR4 ;  /* 0x0000000400047c02 */ /* 0x002fe20008000f00 */
[----:B------:R-:W-:Y:S06]  /*3a80*/  BRA.U UP0, `(.L_x_66) ;  /* 0x0000000100187547 */ /* 0x000fec000b800000 */
.L_x_67:
[----:B------:R-:W-:Y:S05]  /*3a90*/  NANOSLEEP 0x64 ;  /* 0x000000640000795d */ /* 0x000fea0003800000 */
[----:B------:R-:W-:-:S05]  /*3aa0*/  UMOV UR4, 0x10 ;  /* 0x0000001000047882 */ /* 0x000fca0000000000 */
[----:B------:R-:W-:Y:S04]  /*3ab0*/  DEPBAR.LE SB1, 0x36 ;  /* 0x00009d800000791a */ /* 0x000fe80000000000 */
[----:B------:R-:W1:Y:S02]  /*3ac0*/  UTCATOMSWS.FIND_AND_SET.ALIGN UP0, UR4, UR4 ;  /* 0x00000004000475e3 */ /* 0x000e640008000800 */
[----:B-1----:R-:W-:Y:S01]  /*3ad0*/  MOV R4, UR4 ;  /* 0x0000000400047c02 */ /* 0x002fe20008000f00 */
[----:B------:R-:W-:Y:S05]  /*3ae0*/  BRA.U !UP0, `(.L_x_67) ;  /* 0xfffffffd08e87547 */ /* 0x000fea000b83ffff */
.L_x_66:
[-C--:B------:R-:W-:Y:S02]  /*3af0*/  SHF.L.U32 R3, R3, R4.reuse, RZ ;  /* 0x0000000403037219 */ /* 0x080fe400000006ff */
[----:B------:R-:W-:Y:S01]  /*3b00*/  SHF.L.U32 R0, R0, R4, RZ ;  /* 0x0000000400007219 */ /* 0x000fe200000006ff */
[----:B------:R-:W-:Y:S02]  /*3b10*/  IMAD.SHL.U32 R4, R4, 0x20, RZ ;  /* 0x0000002004047824 */ /* 0x000fe400078e00ff */
[----:B------:R1:W-:Y:S04]  /*3b20*/  ATOMS.OR RZ, [UR5+0x14], R3 ;  /* 0x00001403ffff798c */ /* 0x0003e8000b000005 */
[----:B------:R1:W-:Y:S04]  /*3b30*/  ATOMS.OR RZ, [UR5+0x18], R0 ;  /* 0x00001800ffff798c */ /* 0x0003e8000b000005 */
[----:B------:R1:W-:Y:S01]  /*3b40*/  STS [UR6+0x190], R4 ;  /* 0x00019004ff007988 */ /* 0x0003e20008000806 */
[----:B------:R-:W-:Y:S05]  /*3b50*/  BRA `(.L_x_65) ;  /* 0x0000000000107947 */ /* 0x000fea0003800000 */
.L_x_64:
[----:B------:R-:W-:Y:S02]  /*3b60*/  MOV R0, 0xffffffff ;  /* 0xffffffff00007802 */ /* 0x000fe40000000f00 */
[----:B------:R-:W-:-:S03]  /*3b70*/  MOV R4, 0x3ba0 ;  /* 0x00003ba000047802 */ /* 0x000fc60000000f00 */
[----:B------:R1:W-:Y:S04]  /*3b80*/  STS [UR6+0x190], R0 ;  /* 0x00019000ff007988 */ /* 0x0003e80008000806 */
[----:B-1---5:R-:W-:Y:S05]  /*3b90*/  CALL.REL.NOINC `($__internal_1_$__cuda_sm10x_tcgen05_guardrail_trap_phase_invalid_during_alloc) ;  /* 0x0000005400ec7944 */ /* 0x022fea0003c00000 */
.L_x_65:
[----:B------:R-:W-:Y:S05]  /*3ba0*/  WARPSYNC.ALL ;  /* 0x0000000000007948 */ /* 0x000fea0003800000 */
[----:B------:R-:W2:Y:S01]  /*3bb0*/  S2UR UR4, SR_CgaCtaId ;  /* 0x00000000000479c3 */ /* 0x000ea20000008800 */
[----:B------:R-:W-:Y:S01]  /*3bc0*/  UMOV UR18, 0x400 ;  /* 0x0000040000127882 */ /* 0x000fe20000000000 */
[----:B------:R-:W-:-:S06]  /*3bd0*/  NOP ;  /* 0x0000000000007918 */ /* 0x000fcc0000000000 */
[----:B------:R-:W-:Y:S06]  /*3be0*/  BAR.ARV 0x6, 0xa0 ;  /* 0x0182800000007b1d */ /* 0x000fec0000002000 */
[----:B------:R-:W3:Y:S01]  /*3bf0*/  LDCU.64 UR6, c[0x0][0x388] ;  /* 0x00007100ff0677ac */ /* 0x000ee20008000a00 */
[----:B------:R-:W-:Y:S01]  /*3c00*/  LOP3.LUT R2, R2, 0xffff, RZ, 0xc0, !PT ;  /* 0x0000ffff02027812 */ /* 0x000fe200078ec0ff */
[----:B------:R-:W-:Y:S01]  /*3c10*/  IMAD.MOV.U32 R9, RZ, RZ, 0x1 ;  /* 0x00000001ff097424 */ /* 0x000fe200078e00ff */
[----:B------:R-:W4:Y:S02]  /*3c20*/  LDCU.64 UR8, c[0x0][0x390] ;  /* 0x00007200ff0877ac */ /* 0x000f240008000a00 */
[----:B------:R-:W-:Y:S01]  /*3c30*/  R2UR UR19, R2 ;  /* 0x00000000021372ca */ /* 0x000fe200000e0000 */
[----:B------:R-:W-:-:S02]  /*3c40*/  IMAD.MOV.U32 R8, RZ, RZ, RZ ;  /* 0x000000ffff087224 */ /* 0x000fc400078e00ff */
[----:B-1----:R-:W-:Y:S01]  /*3c50*/  IMAD.MOV.U32 R3, RZ, RZ, RZ ;  /* 0x000000ffff037224 */ /* 0x002fe200078e00ff */
[----:B------:R-:W-:Y:S01]  /*3c60*/  UMOV UR22, URZ ;  /* 0x000000ff00167c82 */ /* 0x000fe20008000000 */
[----:B--2---:R-:W-:Y:S01]  /*3c70*/  ULEA UR18, UR4, UR18, 0x18 ;  /* 0x0000001204127291 */ /* 0x004fe2000f8ec0ff */
[----:B------:R-:W-:Y:S01]  /*3c80*/  UMOV UR17, URZ ;  /* 0x000000ff00117c82 */ /* 0x000fe20008000000 */
[----:B------:R-:W-:Y:S01]  /*3c90*/  UMOV UR26, 0x0 ;  /* 0x00000000001a7882 */ /* 0x000fe20000000000 */
[----:B------:R-:W-:Y:S01]  /*3ca0*/  UMOV UR27, 0x4210010 ;  /* 0x04210010001b7882 */ /* 0x000fe20000000000 */
[----:B------:R-:W-:Y:S01]  /*3cb0*/  UMOV UR24, 0x0 ;  /* 0x0000000000187882 */ /* 0x000fe20000000000 */
[----:B------:R-:W-:Y:S01]  /*3cc0*/  UMOV UR25, 0x4210010 ;  /* 0x0421001000197882 */ /* 0x000fe20000000000 */
[----:B---3--:R-:W-:-:S03]  /*3cd0*/  UIADD3 UR4, UPT, UPT, UR6, 0x3f, URZ ;  /* 0x0000003f06047890 */ /* 0x008fc6000fffe0ff */
[----:B------:R-:W1:Y:S01]  /*3ce0*/  LDS R0, [UR18+0x190] ;  /* 0x00019012ff007984 */ /* 0x000e620008000800 */
[----:B------:R-:W-:Y:S02]  /*3cf0*/  UIADD3 UR6, UPT, UPT, UR18, 0x15400, URZ ;  /* 0x0001540012067890 */ /* 0x000fe4000fffe0ff */
[----:B------:R-:W-:Y:S02]  /*3d00*/  USHF.R.S32.HI UR5, URZ, 0x1f, UR4 ;  /* 0x0000001fff057899 */ /* 0x000fe40008011404 */
[----:B------:R-:W-:Y:S02]  /*3d10*/  USHF.R.U32.HI UR6, URZ, 0x4, UR6 ;  /* 0x00000004ff067899 */ /* 0x000fe40008011606 */
[----:B------:R-:W-:Y:S02]  /*3d20*/  ULEA.HI UR4, UR5, UR4, URZ, 0x6 ;  /* 0x0000000405047291 */ /* 0x000fe4000f8f30ff */
[----:B------:R-:W-:Y:S02]  /*3d30*/  UIADD3 UR5, UPT, UPT, UR18, 0x4400, URZ ;  /* 0x0000440012057890 */ /* 0x000fe4000fffe0ff */
[----:B------:R-:W-:-:S02]  /*3d40*/  USHF.R.S32.HI UR4, URZ, 0x6, UR4 ;  /* 0x00000006ff047899 */ /* 0x000fc40008011404 */
[----:B------:R-:W-:Y:S02]  /*3d50*/  USHF.R.U32.HI UR5, URZ, 0x4, UR5 ;  /* 0x00000004ff057899 */ /* 0x000fe40008011605 */
[----:B------:R-:W-:Y:S02]  /*3d60*/  UIMAD UR4, UR4, UR7, URZ ;  /* 0x00000007040472a4 */ /* 0x000fe4000f8e02ff */
[----:B------:R-:W-:Y:S02]  /*3d70*/  ULOP3.LUT UR5, UR5, 0x3fff, URZ, 0xc0, !UPT ;  /* 0x00003fff05057892 */ /* 0x000fe4000f8ec0ff */
[----:B----4-:R-:W-:Y:S02]  /*3d80*/  UIMAD UR4, UR4, UR8, URZ ;  /* 0x00000008040472a4 */ /* 0x010fe4000f8e02ff */
[----:B------:R-:W-:Y:S02]  /*3d90*/  ULOP3.LUT UR21, UR6, 0x3fff, URZ, 0xc0, !UPT ;  /* 0x00003fff06157892 */ /* 0x000fe4000f8ec0ff */
[----:B------:R-:W-:-:S02]  /*3da0*/  UIMAD UR7, UR4, UR9, URZ ;  /* 0x00000009040772a4 */ /* 0x000fc4000f8e02ff */
[----:B------:R-:W-:Y:S02]  /*3db0*/  UIADD3 UR4, UPT, UPT, UR18, 0x148, URZ ;  /* 0x0000014812047890 */ /* 0x000fe4000fffe0ff */
[----:B------:R-:W-:Y:S02]  /*3dc0*/  ULOP3.LUT UR20, UR5, 0x10000, URZ, 0xfc, !UPT ;  /* 0x0001000005147892 */ /* 0x000fe4000f8efcff */
[----:B------:R-:W-:Y:S02]  /*3dd0*/  UPRMT UR28, URZ, 0x654, UR4 ;  /* 0x00000654ff1c7896 */ /* 0x000fe40008000004 */
[----:B------:R-:W-:Y:S02]  /*3de0*/  UIADD3 UR29, UPT, UPT, UR7, -0x1, URZ ;  /* 0xffffffff071d7890 */ /* 0x000fe4000fffe0ff */
[----:B------:R-:W-:Y:S01]  /*3df0*/  UISETP.GE.AND UP3, UPT, UR7, 0x1, UPT ;  /* 0x000000010700788c */ /* 0x000fe2000bf66270 */
[C---:B-1----:R-:W-:Y:S01]  /*3e00*/  VIADD R5, R0.reuse, 0x80 ;  /* 0x0000008000057836 */ /* 0x042fe20000000000 */
[----:B------:R-:W-:-:S04]  /*3e10*/  LOP3.LUT R4, R0, 0xffff, RZ, 0xc0, !PT ;  /* 0x0000ffff00047812 */ /* 0x000fc800078ec0ff */
[----:B------:R-:W-:-:S05]  /*3e20*/  LOP3.LUT R5, R5, 0xffff, RZ, 0xc0, !PT ;  /* 0x0000ffff05057812 */ /* 0x000fca00078ec0ff */
[----:B------:R1:W-:Y:S02]  /*3e30*/  STL.64 [R1], R4 ;  /* 0x0000000401007387 */ /* 0x0003e40000100a00 */
.L_x_74:
[----:B-1----:R-:W-:-:S04]  /*3e40*/  SHF.L.U32 R5, R8, 0x1f, RZ ;  /* 0x0000001f08057819 */ /* 0x002fc800000006ff */
[----:B------:R-:W1:Y:S02]  /*3e50*/  SYNCS.PHASECHK.TRANS64.TRYWAIT P0, [UR18+0x140], R5 ;  /* 0x00014005ff0075a7 */ /* 0x000e640008001112 */
[----:B-12-4-:R-:W-:Y:S05]  /*3e60*/  @!P0 BRA `(.L_x_68) ;  /* 0x0000004c00e88947 */ /* 0x016fea0003800000 */
.L_x_160:
[----:B-1----:R-:W1:Y:S01]  /*3e70*/  LDS.128 R4, [UR18+0x180] ;  /* 0x00018012ff047984 */ /* 0x002e620008000c00 */
[----:B------:R-:W-:Y:S01]  /*3e80*/  ULEA UR23, UR22, UR18, 0x3 ;  /* 0x0000001216177291 */ /* 0x000fe2000f8e18ff */
[----:B------:R-:W-:Y:S01]  /*3e90*/  SHF.L.U32 R2, R9, 0x1f, RZ ;  /* 0x0000001f09027819 */ /* 0x000fe200000006ff */
[----:B------:R-:W-:Y:S01]  /*3ea0*/  @!PT LDS RZ, [RZ] ;  /* 0x00000000fffff984 */ /* 0x000fe20000000800 */
[----:B------:R-:W-:Y:S01]  /*3eb0*/  @!PT LDS RZ, [RZ] ;  /* 0x00000000fffff984 */ /* 0x000fe20000000800 */
[----:B------:R-:W-:Y:S01]  /*3ec0*/  @!PT LDS RZ, [RZ] ;  /* 0x00000000fffff984 */ /* 0x000fe20000000800 */
[----:B------:R-:W-:Y:S01]  /*3ed0*/  @!PT LDS RZ, [RZ] ;  /* 0x00000000fffff984 */ /* 0x000fe20000000800 */
[----:B------:R2:W-:Y:S06]  /*3ee0*/  MEMBAR.ALL.CTA ;  /* 0x0000000000007992 */ /* 0x0005ec0000008000 */
[----:B--2---:R-:W2:Y:S02]  /*3ef0*/  FENCE.VIEW.ASYNC.S ;  /* 0x00000000000073c6 */ /* 0x004ea40000000000 */
[----:B--2---:R-:W-:Y:S01]  /*3f00*/  SYNCS.ARRIVE.TRANS64.RED.A1T0 RZ, [UR28], RZ ;  /* 0x000000ffffff79a7 */ /* 0x004fe2000810041c */
[----:B------:R-:W2:Y:S01]  /*3f10*/  SYNCS.PHASECHK.TRANS64.TRYWAIT P0, [UR23+0x160], R2 ;  /* 0x00016002ff0075a7 */ /* 0x000ea20008001117 */
[----:B-1----:R-:W-:Y:S01]  /*3f20*/  LOP3.LUT P2, RZ, R6, 0x1, RZ, 0xc0, !PT ;  /* 0x0000000106ff7812 */ /* 0x002fe2000784c0ff */
[----:B--2---:R-:W-:-:S12]  /*3f30*/  @!P0 BRA `(.L_x_69) ;  /* 0x0000004c00cc8947 */ /* 0x004fd80003800000 */
.L_x_162:
[----:B------:R-:W-:Y:S05]  /*3f40*/  BRA.U !UP3, `(.L_x_70) ;  /* 0x000000010bc87547 */ /* 0x000fea000b800000 */
[----:B-1----:R-:W-:Y:S01]  /*3f50*/  IMAD.U32 R2, RZ, RZ, UR22 ;  /* 0x00000016ff027e24 */ /* 0x002fe2000f8e00ff */
[----:B------:R-:W-:-:S04]  /*3f60*/  ULEA UR4, UR17, UR18, 0x3 ;  /* 0x0000001211047291 */ /* 0x000fc8000f8e18ff */
[----:B------:R-:W-:Y:S02]  /*3f70*/  LEA R4, R2, R1, 0x2 ;  /* 0x0000000102047211 */ /* 0x000fe400078e10ff */
[----:B------:R-:W-:-:S04]  /*3f80*/  SHF.L.U32 R2, R3, 0x1f, RZ ;  /* 0x0000001f03027819 */ /* 0x000fc800000006ff */
[----:B------:R-:W5:Y:S01]  /*3f90*/  LDL R4, [R4] ;  /* 0x0000000004047983 */ /* 0x000f620000100800 */
[----:B------:R1:W2:Y:S01]  /*3fa0*/  SYNCS.PHASECHK.TRANS64.TRYWAIT P1, [UR4], R2 ;  /* 0x00000002ff0075a7 */ /* 0x0002a20008021104 */
[----:B------:R-:W-:Y:S01]  /*3fb0*/  UPLOP3.LUT UP2, UPT, UPT, UPT, UPT, 0x40, 0x4 ;  /* 0x000000000004789c */ /* 0x000fe20003f4e870 */
[----:B------:R-:W-:Y:S01]  /*3fc0*/  UMOV UR15, UR29 ;  /* 0x0000001d000f7c82 */ /* 0x000fe20008000000 */
[----:B------:R-:W-:-:S09]  /*3fd0*/  UMOV UR8, UR17 ;  /* 0x0000001100087c82 */ /* 0x000fd20008000000 */
.L_x_73:
[----:B------:R-:W-:Y:S01]  /*3fe0*/  ULEA UR16, UR8, UR18, 0x3 ;  /* 0x0000001208107291 */ /* 0x000fe2000f8e18ff */
[----:B--234-:R-:W-:Y:S11]  /*3ff0*/  @P1 BRA `(.L_x_71) ;  /* 0x00000000000c1947 */ /* 0x01cff60003800000 */
[----:B------:R-:W-:Y:S04]  /*4000*/  SHF.L.U32 R5, R3, 0x1f, RZ ;  /* 0x0000001f03057819 */ /* 0x000fe800000006ff */
[----:B------:R-:W2:Y:S02]  /*4010*/  SYNCS.PHASECHK.TRANS64.TRYWAIT P0, [UR16], R5 ;  /* 0x00000005ff0075a7 */ /* 0x000ea40008001110 */
[----:B--2---:R-:W-:Y:S05]  /*4020*/  @!P0 BRA `(.L_x_72) ;  /* 0x0000004c00a88947 */ /* 0x004fea0003800000 */
.L_x_71:
[----:B------:R-:W-:Y:S01]  /*4030*/  UISETP.NE.AND UP0, UPT, UR15, URZ, UPT ;  /* 0x000000ff0f00728c */ /* 0x000fe2000bf05270 */
[----:B------:R-:W-:Y:S01]  /*4040*/  PLOP3.LUT P1, PT, PT, PT, PT, 0x80, 0x8 ;  /* 0x000000000008781c */ /* 0x000fe20003f2f070 */
[----:B------:R-:W-:Y:S02]  /*4050*/  UIADD3 UR4, UPT, UPT, UR8, 0x1, URZ ;  /* 0x0000000108047890 */ /* 0x000fe4000fffe0ff */
[----:B------:R-:W-:Y:S02]  /*4060*/  ULEA UR10, UR8, UR21, 0x9 ;  /* 0x00000015080a7291 */ /* 0x000fe4000f8e48ff */
[----:B------:R-:W-:Y:S01]  /*4070*/  UISETP.NE.AND UP1, UPT, UR4, 0x11, UPT ;  /* 0x000000110400788c */ /* 0x000fe2000bf25270 */
[----:B------:R-:W-:Y:S01]  /*4080*/  PLOP3.LUT P0, PT, PT, PT, UP0, 0x80, 0x8 ;  /* 0x000000000008781c */ /* 0x000fe20003f0f008 */
[----:B------:R-:W-:Y:S02]  /*4090*/  ULEA UR8, UR8, UR20, 0x8 ;  /* 0x0000001408087291 */ /* 0x000fe4000f8e40ff */
[----:B------:R-:W-:Y:S02]  /*40a0*/  USEL UR5, URZ, 0x1, UP1 ;  /* 0x00000001ff057887 */ /* 0x000fe40008800000 */
[----:B------:R-:W-:Y:S02]  /*40b0*/  USEL UR17, UR4, URZ, UP1 ;  /* 0x000000ff04117287 */ /* 0x000fe40008800000 */
[----:B------:R-:W-:Y:S02]  /*40c0*/  UIADD3 UR12, UPT, UPT, UR10, 0x100, URZ ;  /* 0x000001000a0c7890 */ /* 0x000fe4000fffe0ff */
[----:B------:R-:W-:Y:S01]  /*40d0*/  @UP0 ULEA UR4, UR17, UR18, 0x3 ;  /* 0x0000001211040291 */ /* 0x000fe2000f8e18ff */
[----:B------:R-:W-:Y:S01]  /*40e0*/  LOP3.LUT R3, R3, UR5, RZ, 0x3c, !PT ;  /* 0x0000000503037c12 */ /* 0x000fe2000f8e3cff */
[----:B------:R-:W-:Y:S02]  /*40f0*/  UIADD3 UR6, UPT, UPT, UR8, 0x2, URZ ;  /* 0x0000000208067890 */ /* 0x000fe4000fffe0ff */
[----:B------:R-:W-:Y:S01]  /*4100*/  UIADD3 UR5, UPT, UPT, UR16, 0x88, URZ ;  /* 0x0000008810057890 */ /* 0x000fe2000fffe0ff */
[----:B-1----:R-:W-:Y:S01]  /*4110*/  @P0 SHF.L.U32 R2, R3, 0x1f, RZ ;  /* 0x0000001f03020819 */ /* 0x002fe200000006ff */
[----:B------:R-:W-:Y:S01]  /*4120*/  UMOV UR11, 0x40004040 ;  /* 0x40004040000b7882 */ /* 0x000fe20000000000 */
[----:B------:R-:W-:Y:S01]  /*4130*/  UMOV UR9, 0x80004020 ;  /* 0x8000402000097882 */ /* 0x000fe20000000000 */
[----:B------:R-:W-:Y:S01]  /*4140*/  UMOV UR13, 0x40004040 ;  /* 0x40004040000d7882 */ /* 0x000fe20000000000 */
[----:B------:R3:W4:Y:S01]  /*4150*/  @P0 SYNCS.PHASECHK.TRANS64.TRYWAIT P1, [UR4], R2 ;  /* 0x00000002ff0005a7 */ /* 0x0007220008021104 */
[----:B------:R-:W-:Y:S11]  /*4160*/  ELECT P0, URZ, PT ;  /* 0x0000000000ff782f */ /* 0x000ff60003800000 */
[----:B------:R-:W-:Y:S02]  /*4170*/  @!UPT UIADD3 URZ, UPT, UPT, URZ, URZ, URZ ;  /* 0x000000fffffff290 */ /* 0x000fe4000fffe0ff */
[C---:B-----5:R-:W-:Y:S02]  /*4180*/  @P0 R2UR.BROADCAST UR4, R4.reuse ;  /* 0x00000000040402ca */ /* 0x060fe400008e0000 */
[----:B------:R-:W-:Y:S11]  /*4190*/  ELECT P0, URZ, PT ;  /* 0x0000000000ff782f */ /* 0x000ff60003800000 */
[----:B------:R-:W-:Y:S02]  /*41a0*/  @!UPT UIADD3 URZ, UPT, UPT, URZ, URZ, URZ ;  /* 0x000000fffffff290 */ /* 0x000fe4000fffe0ff */
[----:B------:R-:W-:Y:S01]  /*41b0*/  @P0 R2UR.BROADCAST UR14, R4 ;  /* 0x00000000040e02ca */ /* 0x000fe200008e0000 */
[----:B------:R-:W-:Y:S01]  /*41c0*/  UMOV UR7, 0x80004020 ;  /* 0x8000402000077882 */ /* 0x000fe20000000000 */
[----:B------:R1:W-:Y:S01]  /*41d0*/  UTCQMMA gdesc[UR8], gdesc[UR10], tmem[UR4], tmem[UR26], idesc[UR27], UP2 ;  /* 0x00ff1a0a080075ea */ /* 0x0003e20009000304 */
[----:B------:R-:W-:Y:S10]  /*41e0*/  UPLOP3.LUT UP2, UPT, UPT, UPT, UPT, 0x80, 0x8 ;  /* 0x000000000008789c */ /* 0x000ff40003f4f070 */
[----:B------:R3:W-:Y:S01]  /*41f0*/  UTCQMMA gdesc[UR6], gdesc[UR12], tmem[UR14], tmem[UR24], idesc[UR25], UPT ;  /* 0x00ff180c060075ea */ /* 0x0007e2000b80030e */
[----:B------:R3:W-:Y:S01]  /*4200*/  UTCBAR.MULTICAST [UR5], URZ, UR19 ;  /* 0x000000ff050073e9 */ /* 0x0007e20008000813 */
[----:B-1----:R-:W-:Y:S02]  /*4210*/  UIADD3 UR4, UPT, UPT, UR15, 0x1, URZ ;  /* 0x000000010f047890 */ /* 0x002fe4000fffe0ff */
[----:B------:R-:W-:Y:S02]  /*4220*/  UIADD3 UR9, UPT, UPT, UR15, -0x1, URZ ;  /* 0xffffffff0f097890 */ /* 0x000fe4000fffe0ff */
[----:B------:R-:W-:Y:S01]  /*4230*/  UISETP.GT.U32.AND UP0, UPT, UR4, 0x1, UPT ;  /* 0x000000010400788c */ /* 0x000fe2000bf04070 */
[----:B------:R-:W-:Y:S04]  /*4240*/  UMOV UR8, UR17 ;  /* 0x0000001100087c82 */ /* 0x000fe80008000000 */
[----:B------:R-:W-:Y:S04]  /*4250*/  UMOV UR15, UR9 ;  /* 0x00000009000f7c82 */ /* 0x000fe80008000000 */
[----:B------:R-:W-:Y:S05]  /*4260*/  BRA.U UP0, `(.L_x_73) ;  /* 0xfffffffd005c7547 */ /* 0x000fea000b83ffff */
.L_x_70:
[----:B------:R-:W-:Y:S01]  /*4270*/  UIADD3 UR4, UPT, UPT, UR22, 0x1, URZ ;  /* 0x0000000116047890 */ /* 0x000fe2000fffe0ff */
[----:B------:R-:W-:Y:S01]  /*4280*/  LOP3.LUT R8, R8, 0x1, RZ, 0x3c, !PT ;  /* 0x0000000108087812 */ /* 0x000fe200078e3cff */
[----:B---3--:R-:W-:Y:S02]  /*4290*/  UIADD3 UR5, UPT, UPT, UR23, 0x150, URZ ;  /* 0x0000015017057890 */ /* 0x008fe4000fffe0ff */
[----:B------:R-:W-:-:S04]  /*42a0*/  UISETP.NE.AND UP0, UPT, UR4, 0x2, UPT ;  /* 0x000000020400788c */ /* 0x000fc8000bf05270 */
[----:B------:R-:W-:Y:S02]  /*42b0*/  USEL UR6, URZ, 0x1, UP0 ;  /* 0x00000001ff067887 */ /* 0x000fe40008000000 */
[----:B------:R-:W-:Y:S01]  /*42c0*/  USEL UR22, UR4, URZ, UP0 ;  /* 0x000000ff04167287 */ /* 0x000fe20008000000 */
[----:B------:R2:W-:Y:S03]  /*42d0*/  UTCBAR [UR5], URZ ;  /* 0x000000ff050073e9 */ /* 0x0005e600080000ff */
[----:B------:R-:W-:Y:S01]  /*42e0*/  LOP3.LUT R9, R9, UR6, RZ, 0x3c, !PT ;  /* 0x0000000609097c12 */ /* 0x000fe2000f8e3cff */
[----:B------:R-:W-:Y:S07]  /*42f0*/  @P2 BRA `(.L_x_74) ;  /* 0xfffffff800d02947 */ /* 0x000fee000383ffff */
[----:B------:R-:W3:Y:S01]  /*4300*/  S2UR UR6, SR_CgaCtaId ;  /* 0x00000000000679c3 */ /* 0x000ee20000008800 */
[----:B------:R-:W-:Y:S01]  /*4310*/  ELECT P0, URZ, PT ;  /* 0x0000000000ff782f */ /* 0x000fe20003800000 */
[----:B-1----:R-:W-:Y:S01]  /*4320*/  IMAD.MOV.U32 R2, RZ, RZ, 0x1 ;  /* 0x00000001ff027424 */ /* 0x002fe200078e00ff */
[----:B------:R-:W-:Y:S01]  /*4330*/  UIADD3 UR18, UPT, UPT, UR18, 0x160, URZ ;  /* 0x0000016012127890 */ /* 0x000fe2000fffe0ff */
[----:B------:R-:W-:Y:S01]  /*4340*/  SHF.L.U32 R3, R9, 0x1f, RZ ;  /* 0x0000001f09037819 */ /* 0x000fe200000006ff */
[----:B------:R-:W-:-:S03]  /*4350*/  UMOV UR4, 0x40 ;  /* 0x0000004000047882 */ /* 0x000fc60000000000 */
[----:B------:R-:W-:Y:S01]  /*4360*/  UVIRTCOUNT.DEALLOC.SMPOOL 0x80 ;  /* 0x000000800000784c */ /* 0x000fe20000000000 */
[----:B---3--:R-:W-:Y:S02]  /*4370*/  ULEA UR6, UR6, UR4, 0x18 ;  /* 0x0000000406067291 */ /* 0x008fe4000f8ec0ff */
[----:B------:R-:W-:-:S07]  /*4380*/  ULEA UR4, UR22, UR18, 0x3 ;  /* 0x0000001216047291 */ /* 0x000fce000f8e18ff */
[----:B------:R1:W-:Y:S02]  /*4390*/  @P0 STS.U8 [UR6+0x1c], R2 ;  /* 0x00001c02ff000988 */ /* 0x0003e40008000006 */
[----:B------:R-:W3:Y:S02]  /*43a0*/  SYNCS.PHASECHK.TRANS64.TRYWAIT P0, [UR4], R3 ;  /* 0x00000003ff0075a7 */ /* 0x000ee40008001104 */
[----:B-1-3--:R-:W-:Y:S05]  /*43b0*/  @!P0 BRA `(.L_x_75) ;  /* 0x0000004800dc8947 */ /* 0x00afea0003800000 */
.L_x_165:
[----:B------:R-:W-:-:S04]  /*43c0*/  UIADD3 UR4, UPT, UPT, UR22, 0x1, URZ ;  /* 0x0000000116047890 */ /* 0x000fc8000fffe0ff */
[----:B------:R-:W-:-:S04]  /*43d0*/  UISETP.NE.AND UP0, UPT, UR4, 0x2, UPT ;  /* 0x000000020400788c */ /* 0x000fc8000bf05270 */
[----:B--2---:R-:W-:Y:S02]  /*43e0*/  USEL UR5, URZ, 0x1, UP0 ;  /* 0x00000001ff057887 */ /* 0x004fe40008000000 */
[----:B------:R-:W-:-:S04]  /*43f0*/  USEL UR4, UR4, URZ, UP0 ;  /* 0x000000ff04047287 */ /* 0x000fc80008000000 */
[----:B------:R-:W-:Y:S01]  /*4400*/  ULEA UR4, UR4, UR18, 0x3 ;  /* 0x0000001204047291 */ /* 0x000fe2000f8e18ff */
[----:B-1----:R-:W-:-:S04]  /*4410*/  LOP3.LUT R3, R9, UR5, RZ, 0x3c, !PT ;  /* 0x0000000509037c12 */ /* 0x002fc8000f8e3cff */
[----:B------:R-:W-:-:S04]  /*4420*/  SHF.L.U32 R3, R3, 0x1f, RZ ;  /* 0x0000001f03037819 */ /* 0x000fc800000006ff */
[----:B------:R-:W1:Y:S02]  /*4430*/  SYNCS.PHASECHK.TRANS64.TRYWAIT P0, [UR4], R3 ;  /* 0x00000003ff0075a7 */ /* 0x000e640008001104 */
[----:B-1----:R-:W-:Y:S05]  /*4440*/  @!P0 BRA `(.L_x_76) ;  /* 0x0000004800d08947 */ /* 0x002fea0003800000 */
.L_x_167:
[----:B------:R-:W-:Y:S01]  /*4450*/  NOP ;  /* 0x0000000000007918 */ /* 0x000fe20000000000 */
[----:B-1----:R-:W1:Y:S01]  /*4460*/  LDS R2, [UR6+0x14] ;  /* 0x00001406ff027984 */ /* 0x002e620008000800 */
[----:B------:R-:W-:Y:S01]  /*4470*/  LOP3.LUT R0, R0, 0xffff, RZ, 0xc0, !PT ;  /* 0x0000ffff00007812 */ /* 0x000fe200078ec0ff */
[----:B------:R-:W-:Y:S02]  /*4480*/  IMAD.MOV.U32 R3, RZ, RZ, 0xffff ;  /* 0x0000ffffff037424 */ /* 0x000fe400078e00ff */
[----:B------:R-:W-:Y:S01]  /*4490*/  IMAD.MOV.U32 R5, RZ, RZ, 0x1 ;  /* 0x00000001ff057424 */ /* 0x000fe200078e00ff */
[----:B------:R-:W-:-:S04]  /*44a0*/  SHF.R.U32.HI R0, RZ, 0x5, R0 ;  /* 0x00000005ff007819 */ /* 0x000fc80000011600 */
[-C--:B------:R-:W-:Y:S02]  /*44b0*/  SHF.L.U32 R3, R3, R0.reuse, RZ ;  /* 0x0000000003037219 */ /* 0x080fe400000006ff */
[----:B------:R-:W-:Y:S02]  /*44c0*/  SHF.L.U32 R5, R5, R0, RZ ;  /* 0x0000000005057219 */ /* 0x000fe400000006ff */
[----:B-1----:R-:W-:-:S04]  /*44d0*/  LOP3.LUT R2, R2, R3, RZ, 0xc0, !PT ;  /* 0x0000000302027212 */ /* 0x002fc800078ec0ff */
[----:B------:R-:W-:-:S13]  /*44e0*/  ISETP.NE.AND P0, PT, R2, R3, PT ;  /* 0x000000030200720c */ /* 0x000fda0003f05270 */
[----:B------:R-:W-:Y:S05]  /*44f0*/  @P0 BRA `(.L_x_77) ;  /* 0x00000000005c0947 */ /* 0x000fea0003800000 */
[----:B------:R-:W1:Y:S02]  /*4500*/  LDS R0, [UR6+0x18] ;  /* 0x00001806ff007984 */ /* 0x000e640008000800 */
[----:B-1----:R-:W-:-:S04]  /*4510*/  LOP3.LUT R0, R0, R5, RZ, 0xc0, !PT ;  /* 0x0000000500007212 */ /* 0x002fc800078ec0ff */
[----:B------:R-:W-:-:S13]  /*4520*/  ISETP.NE.AND P0, PT, R0, R5, PT ;  /* 0x000000050000720c */ /* 0x000fda0003f05270 */
[----:B------:R-:W-:Y:S05]  /*4530*/  @P0 BRA `(.L_x_78) ;  /* 0x0000000000400947 */ /* 0x000fea0003800000 */
[----:B------:R-:W-:Y:S01]  /*4540*/  R2UR UR4, R3 ;  /* 0x00000000030472ca */ /* 0x000fe200000e0000 */
[----:B------:R-:W1:Y:S01]  /*4550*/  S2R R2, SR_LANEID ;  /* 0x0000000000027919 */ /* 0x000e620000000000 */
[----:B------:R-:W-:-:S04]  /*4560*/  LOP3.LUT R5, RZ, R5, RZ, 0x33, !PT ;  /* 0x00000005ff057212 */ /* 0x000fc800078e33ff */
[----:B------:R-:W2:Y:S07]  /*4570*/  REDUX UR7, R5 ;  /* 0x00000000050773c4 */ /* 0x000eae0000000000 */
[----:B------:R-:W-:-:S03]  /*4580*/  ULOP3.LUT UR5, URZ, UR4, URZ, 0x33, !UPT ;  /* 0x00000004ff057292 */ /* 0x000fc6000f8e33ff */
[----:B------:R-:W-:Y:S02]  /*4590*/  VOTEU.ANY UR4, UPT, PT ;  /* 0x0000000000047886 */ /* 0x000fe400038e0100 */
[----:B------:R-:W-:Y:S01]  /*45a0*/  UFLO.U32 UR4, UR4 ;  /* 0x00000004000472bd */ /* 0x000fe200080e0000 */
[----:B------:R-:W-:-:S04]  /*45b0*/  IMAD.U32 R0, RZ, RZ, UR5 ;  /* 0x00000005ff007e24 */ /* 0x000fc8000f8e00ff */
[----:B------:R-:W3:Y:S02]  /*45c0*/  REDUX UR8, R0 ;  /* 0x00000000000873c4 */ /* 0x000ee40000000000 */
[----:B------:R1:W-:Y:S02]  /*45d0*/  UTCATOMSWS.AND URZ, UR5 ;  /* 0x0000000500ff79e3 */ /* 0x0003e40008000000 */
[----:B-1----:R-:W-:Y:S01]  /*45e0*/  ISETP.EQ.U32.AND P0, PT, R2, UR4, PT ;  /* 0x0000000402007c0c */ /* 0x002fe2000bf02070 */
[----:B--2---:R-:W-:Y:S02]  /*45f0*/  IMAD.U32 R2, RZ, RZ, UR7 ;  /* 0x00000007ff027e24 */ /* 0x004fe4000f8e00ff */
[----:B---3--:R-:W-:-:S10]  /*4600*/  IMAD.U32 R3, RZ, RZ, UR8 ;  /* 0x00000008ff037e24 */ /* 0x008fd4000f8e00ff */
[----:B------:R1:W-:Y:S04]  /*4610*/  @P0 ATOMS.AND RZ, [UR6+0x14], R3 ;  /* 0x00001403ffff098c */ /* 0x0003e8000a800006 */
[----:B------:R1:W-:Y:S01]  /*4620*/  @P0 ATOMS.AND RZ, [UR6+0x18], R2 ;  /* 0x00001802ffff098c */ /* 0x0003e2000a800006 */
[----:B------:R-:W-:Y:S05]  /*4630*/  BRA `(.L_x_79) ;  /* 0x0000000000147947 */ /* 0x000fea0003800000 */
.L_x_78:
[----:B------:R-:W-:Y:S02]  /*4640*/  MOV R2, 0x4660 ;  /* 0x0000466000027802 */ /* 0x000fe40000000f00 */
[----:B----45:R-:W-:Y:S05]  /*4650*/  CALL.REL.NOINC `($__internal_0_$__cuda_sm10x_tcgen05_guardrail_trap_col_being_dealloced_not_returned_by_alloc) ;  /* 0x0000004c00307944 */ /* 0x030fea0003c00000 */
[----:B------:R-:W-:Y:S05]  /*4660*/  BRA `(.L_x_79) ;  /* 0x0000000000087947 */ /* 0x000fea0003800000 */
.L_x_77:
[----:B------:R-:W-:Y:S02]  /*4670*/  MOV R2, 0x4690 ;  /* 0x0000469000027802 */ /* 0x000fe40000000f00 */
[----:B----45:R-:W-:Y:S05]  /*4680*/  CALL.REL.NOINC `($__internal_2_$__cuda_sm10x_tcgen05_guardrail_trap_unallocated_columns_being_dealloced) ;  /* 0x0000004c003c7944 */ /* 0x030fea0003c00000 */
.L_x_79:
[----:B------:R-:W-:Y:S01]  /*4690*/  NOP ;  /* 0x0000000000007918 */ /* 0x000fe20000000000 */
[----:B------:R-:W-:Y:S05]  /*46a0*/  EXIT ;  /* 0x000000000000794d */ /* 0x000fea0003800000 */
.L_x_63:
[----:B------:R-:W-:-:S09]  /*46b0*/  UISETP.NE.OR UP0, UPT, UR18, 0x3, !UP3 ;  /* 0x000000031200788c */ /* 0x000fd2000df05670 */
[----:B------:R-:W-:Y:S05]  /*46c0*/  BRA.U UP0, `(.L_x_80) ;  /* 0x0000001100087547 */ /* 0x000fea000b800000 */
[----:B------:R-:W1:Y:S01]  /*46d0*/  LDCU.64 UR4, c[0x0][0x988] ;  /* 0x00013100ff0477ac */ /* 0x000e620008000a00 */
[----:B------:R-:W2:Y:S01]  /*46e0*/  S2UR UR10, SR_CgaCtaId ;  /* 0x00000000000a79c3 */ /* 0x000ea20000008800 */
[----:B------:R-:W-:Y:S01]  /*46f0*/  R2UR UR44, R73 ;  /* 0x00000000492c72ca */ /* 0x000fe200000e0000 */
[----:B------:R-:W-:Y:S01]  /*4700*/  HFMA2 R8, -RZ, RZ, 0, 0 ;  /* 0x00000000ff087431 */ /* 0x000fe200000001ff */
[----:B------:R-:W3:Y:S01]  /*4710*/  LDCU UR37, c[0x0][0x370] ;  /* 0x00006e00ff2577ac */ /* 0x000ee20008000800 */
[----:B------:R-:W-:Y:S01]  /*4720*/  R2UR UR38, R86 ;  /* 0x00000000562672ca */ /* 0x000fe200000e0000 */
[----:B------:R-:W-:Y:S01]  /*4730*/  IMAD.MOV.U32 R10, RZ, RZ, 0x1 ;  /* 0x00000001ff0a7424 */ /* 0x000fe200078e00ff */
[----:B------:R-:W3:Y:S02]  /*4740*/  LDCU.128 UR28, c[0x0][0xc10] ;  /* 0x00018200ff1c77ac */ /* 0x000ee40008000c00 */
[----:B------:R-:W4:Y:S01]  /*4750*/  LDC.64 R12, c[0x0][0x348] ;  /* 0x0000d200ff0c7b82 */ /* 0x000f220000000a00 */
[----:B------:R-:W-:Y:S01]  /*4760*/  IMAD.MOV.U32 R3, RZ, RZ, 0x1000 ;  /* 0x00001000ff037424 */ /* 0x000fe200078e00ff */
[----:B------:R-:W2:Y:S01]  /*4770*/  LDCU UR36, c[0x0][0x374] ;  /* 0x00006e80ff2477ac */ /* 0x000ea20008000800 */
[----:B------:R-:W2:Y:S01]  /*4780*/  LDCU.64 UR26, c[0x0][0x990] ;  /* 0x00013200ff1a77ac */ /* 0x000ea20008000a00 */
[----:B------:R-:W2:Y:S01]  /*4790*/  LDCU UR17, c[0x0][0xc0c] ;  /* 0x00018180ff1177ac */ /* 0x000ea20008000800 */
[----:B-1----:R-:W-:Y:S01]  /*47a0*/  UISETP.NE.U32.AND UP0, UPT, UR4, URZ, UPT ;  /* 0x000000ff0400728c */ /* 0x002fe2000bf05070 */
[----:B------:R-:W1:Y:S01]  /*47b0*/  LDCU.128 UR32, c[0x0][0xa80] ;  /* 0x00015000ff2077ac */ /* 0x000e620008000c00 */
[----:B------:R-:W1:Y:S01]  /*47c0*/  LDCU UR53, c[0x0][0xc20] ;  /* 0x00018400ff3577ac */ /* 0x000e620008000800 */
[----:B------:R-:W1:Y:S01]  /*47d0*/  LDCU UR4, c[0x0][0xc30] ;  /* 0x00018600ff0477ac */ /* 0x000e620008000800 */
[----:B------:R-:W4:Y:S01]  /*47e0*/  LDCU.128 UR40, c[0x0][0xa90] ;  /* 0x00015200ff2877ac */ /* 0x000f220008000c00 */
[----:B------:R-:W-:Y:S01]  /*47f0*/  UMOV UR22, 0x400 ;  /* 0x0000040000167882 */ /* 0x000fe20000000000 */
[----:B---3--:R-:W-:-:S02]  /*4800*/  UIMAD.WIDE.U32 UR6, UR37, UR28, URZ ;  /* 0x0000001c250672a5 */ /* 0x008fc4000f8e00ff */
[----:B--2---:R-:W-:Y:S02]  /*4810*/  UIMAD.WIDE.U32 UR8, UR36, UR31, URZ ;  /* 0x0000001f240872a5 */ /* 0x004fe4000f8e00ff */
[----:B------:R-:W-:Y:S02]  /*4820*/  ULEA UR22, UR10, UR22, 0x18 ;  /* 0x000000160a167291 */ /* 0x000fe4000f8ec0ff */
[----:B------:R-:W-:Y:S02]  /*4830*/  UISETP.NE.AND.EX UP5, UPT, UR5, URZ, UPT, UP0 ;  /* 0x000000ff0500728c */ /* 0x000fe4000bfa5300 */
[----:B------:R-:W-:Y:S02]  /*4840*/  UISETP.NE.U32.AND UP6, UPT, UR26, URZ, UPT ;  /* 0x000000ff1a00728c */ /* 0x000fe4000bfc5070 */
[----:B------:R-:W-:Y:S02]  /*4850*/  UIADD3 UR46, UPT, UPT, UR22, 0x118, URZ ;  /* 0x00000118162e7890 */ /* 0x000fe4000fffe0ff */
[----:B------:R-:W-:-:S02]  /*4860*/  UIADD3 UR45, UPT, UPT, UR22, 0x148, URZ ;  /* 0x00000148162d7890 */ /* 0x000fc4000fffe0ff */
[----:B------:R-:W-:Y:S02]  /*4870*/  UIADD3 UR25, UPT, UPT, UR22, 0x110, URZ ;  /* 0x0000011016197890 */ /* 0x000fe4000fffe0ff */
[----:B------:R-:W-:Y:S02]  /*4880*/  UISETP.NE.AND UP0, UPT, UR39, 0x1, UPT ;  /* 0x000000012700788c */ /* 0x000fe4000bf05270 */
[----:B------:R-:W-:Y:S02]  /*4890*/  UISETP.GE.AND UP2, UPT, UR39, 0x1, UPT ;  /* 0x000000012700788c */ /* 0x000fe4000bf46270 */
[----:B------:R-:W-:Y:S01]  /*48a0*/  UISETP.NE.AND UP0, UPT, UR17, 0x1, UPT ;  /* 0x000000011100788c */ /* 0x000fe2000bf05270 */
[----:B------:R-:W-:Y:S01]  /*48b0*/  UMOV UR49, UR7 ;  /* 0x0000000700317c82 */ /* 0x000fe20008000000 */
[----:B------:R-:W-:Y:S01]  /*48c0*/  UMOV UR48, UR9 ;  /* 0x0000000900307c82 */ /* 0x000fe20008000000 */
[----:B------:R-:W-:Y:S02]  /*48d0*/  USEL UR52, URZ, 0x1, UP4 ;  /* 0x00000001ff347887 */ /* 0x000fe4000a000000 */
[----:B------:R-:W-:-:S02]  /*48e0*/  UISETP.NE.AND UP2, UPT, UR30, 0x1, UPT ;  /* 0x000000011e00788c */ /* 0x000fc4000bf45270 */
[----:B-1----:R-:W-:Y:S01]  /*48f0*/  UISETP.NE.AND UP0, UPT, UR32, 0x1, UPT ;  /* 0x000000012000788c */ /* 0x002fe2000bf05270 */
[----:B------:R-:W1:Y:S01]  /*4900*/  LDCU UR54, c[0x0][0xaa0] ;  /* 0x00015400ff3677ac */ /* 0x000e620008000800 */
[----:B------:R-:W-:Y:S01]  /*4910*/  UPLOP3.LUT UP4, UPT, UPT, UPT, UPT, 0x40, 0x4 ;  /* 0x000000000004789c */ /* 0x000fe20003f8e870 */
[----:B------:R-:W2:Y:S01]  /*4920*/  LDCU.64 UR18, c[0x0][0xc28] ;  /* 0x00018500ff1277ac */ /* 0x000ea20008000a00 */
[----:B------:R-:W-:Y:S02]  /*4930*/  UISETP.NE.AND.EX UP6, UPT, UR27, URZ, UPT, UP6 ;  /* 0x000000ff1b00728c */ /* 0x000fe4000bfc5360 */
[----:B------:R-:W-:Y:S02]  /*4940*/  UPRMT UR46, UR10, 0x654, UR46 ;  /* 0x000006540a2e7896 */ /* 0x000fe4000800002e */
[----:B------:R-:W-:Y:S02]  /*4950*/  UPRMT UR45, URZ, 0x654, UR45 ;  /* 0x00000654ff2d7896 */ /* 0x000fe4000800002d */
[----:B------:R-:W-:-:S02]  /*4960*/  UPRMT UR47, UR10, 0x654, UR25 ;  /* 0x000006540a2f7896 */ /* 0x000fc40008000019 */
[----:B------:R-:W-:Y:S02]  /*4970*/  USHF.R.U32.HI UR49, URZ, UR29, UR49 ;  /* 0x0000001dff317299 */ /* 0x000fe40008011631 */
[----:B------:R-:W-:Y:S02]  /*4980*/  USHF.R.U32.HI UR48, URZ, UR53, UR48 ;  /* 0x00000035ff307299 */ /* 0x000fe40008011630 */
[----:B------:R-:W-:Y:S02]  /*4990*/  UISETP.NE.AND UP3, UPT, UR4, 0x1, UPT ;  /* 0x000000010400788c */ /* 0x000fe4000bf65270 */
[----:B------:R-:W-:Y:S02]  /*49a0*/  UISETP.NE.AND UP2, UPT, UR35, 0x1, UPT ;  /* 0x000000012300788c */ /* 0x000fe4000bf45270 */
[----:B-1--4-:R-:W-:-:S11]  /*49b0*/  UISETP.NE.AND UP0, UPT, UR42, 0x1, UPT ;  /* 0x000000012a00788c */ /* 0x012fd6000bf05270 */
.L_x_89:
[----:B------:R-:W-:Y:S04]  /*49c0*/  SHF.L.U32 R5, R8, 0x1f, RZ ;  /* 0x0000001f08057819 */ /* 0x000fe800000006ff */
[----:B-1----:R-:W1:Y:S02]  /*49d0*/  SYNCS.PHASECHK.TRANS64.TRYWAIT P0, [UR22+0x140], R5 ;  /* 0x00014005ff0075a7 */ /* 0x002e640008001116 */
[----:B-1----:R-:W-:Y:S05]  /*49e0*/  @!P0 BRA `(.L_x_81) ;  /* 0x0000004400808947 */ /* 0x002fea0003800000 */
.L_x_169:
[----:B-1----:R-:W1:Y:S01]  /*49f0*/  LDS.128 R4, [UR22+0x180] ;  /* 0x00018016ff047984 */ /* 0x002e620008000c00 */
[----:B------:R-:W-:Y:S01]  /*4a00*/  UISETP.GE.AND UP0, UPT, UR39, 0x1, UPT ;  /* 0x000000012700788c */ /* 0x000fe2000bf06270 */
[----:B------:R-:W-:Y:S01]  /*4a10*/  @!PT LDS RZ, [RZ] ;  /* 0x00000000fffff984 */ /* 0x000fe20000000800 */
[----:B------:R-:W-:Y:S01]  /*4a20*/  @!PT LDS RZ, [RZ] ;  /* 0x00000000fffff984 */ /* 0x000fe20000000800 */
[----:B------:R-:W-:Y:S01]  /*4a30*/  @!PT LDS RZ, [RZ] ;  /* 0x00000000fffff984 */ /* 0x000fe20000000800 */
[----:B------:R-:W-:Y:S01]  /*4a40*/  @!PT LDS RZ, [RZ] ;  /* 0x00000000fffff984 */ /* 0x000fe20000000800 */
[----:B------:R3:W-:Y:S06]  /*4a50*/  MEMBAR.ALL.CTA ;  /* 0x0000000000007992 */ /* 0x0007ec0000008000 */
[----:B---3--:R-:W3:Y:S02]  /*4a60*/  FENCE.VIEW.ASYNC.S ;  /* 0x00000000000073c6 */ /* 0x008ee40000000000 */
[----:B---3--:R-:W-:Y:S01]  /*4a70*/  SYNCS.ARRIVE.TRANS64.RED.A1T0 RZ, [UR45], RZ ;  /* 0x000000ffffff79a7 */ /* 0x008fe2000810042d */
[----:B-1----:R-:W-:Y:S11]  /*4a80*/  LOP3.LUT P0, RZ, R6, 0x1, RZ, 0xc0, !PT ;  /* 0x0000000106ff7812 */ /* 0x002ff6000780c0ff */
[----:B------:R-:W-:Y:S02]  /*4a90*/  @!UPT UIADD3 URZ, UPT, UPT, URZ, URZ, URZ ;  /* 0x000000fffffff290 */ /* 0x000fe4000fffe0ff */
[----:B------:R-:W-:Y:S01]  /*4aa0*/  VOTEU.ANY UP2, P0 ;  /* 0x0000000000ff7886 */ /* 0x000fe20000040100 */
[----:B------:R-:W-:Y:S11]  /*4ab0*/  PLOP3.LUT P0, PT, PT, PT, UP2, 0x80, 0x8 ;  /* 0x000000000008781c */ /* 0x000ff60003f0f028 */
[----:B------:R-:W-:Y:S02]  /*4ac0*/  @!UPT UIADD3 URZ, UPT, UPT, URZ, URZ, URZ ;  /* 0x000000fffffff290 */ /* 0x000fe4000fffe0ff */
[----:B------:R-:W-:Y:S02]  /*4ad0*/  @P0 MOV R2, R4 ;  /* 0x0000000400020202 */ /* 0x000fe40000000f00 */
[----:B------:R-:W-:Y:S02]  /*4ae0*/  @P0 LOP3.LUT R0, R5, 0xffff, RZ, 0xc0, !PT ;  /* 0x0000ffff05000812 */ /* 0x000fe400078ec0ff */
[----:B------:R-:W-:Y:S02]  /*4af0*/  @P0 R2UR UR5, R2 ;  /* 0x00000000020502ca */ /* 0x000fe400000e0000 */
[----:B------:R-:W-:Y:S11]  /*4b00*/  @P0 R2UR UR4, R0 ;  /* 0x00000000000402ca */ /* 0x000ff600000e0000 */
[----:B------:R-:W-:Y:S02]  /*4b10*/  @UP2 UMOV UR16, UR5 ;  /* 0x0000000500102c82 */ /* 0x000fe40008000000 */
[----:B------:R-:W-:Y:S01]  /*4b20*/  @UP2 UMOV UR15, UR4 ;  /* 0x00000004000f2c82 */ /* 0x000fe20008000000 */
[----:B------:R-:W-:Y:S05]  /*4b30*/  BRA.U !UP0, `(.L_x_82) ;  /* 0x0000000108c07547 */ /* 0x000fea000b800000 */
[----:B------:R-:W-:Y:S02]  /*4b40*/  UIMAD.WIDE.U32 UR8, UR15, UR31, URZ ;  /* 0x0000001f0f0872a5 */ /* 0x000fe4000f8e00ff */
[----:B------:R-:W-:Y:S02]  /*4b50*/  UP2UR UR14, UPR, URZ, 0x4 ;  /* 0x00000004ff0e7883 */ /* 0x000fe40008000000 */
[----:B------:R-:W-:Y:S02]  /*4b60*/  UISETP.NE.AND UP2, UPT, UR30, 0x1, UPT ;  /* 0x000000011e00788c */ /* 0x000fe4000bf45270 */
[----:B------:R-:W-:Y:S02]  /*4b70*/  UIMAD.WIDE.U32 UR10, UR16, UR28, URZ ;  /* 0x0000001c100a72a5 */ /* 0x000fe4000f8e00ff */
[----:B------:R-:W-:Y:S02]  /*4b80*/  USEL UR4, UR36, UR48, !UP2 ;  /* 0x0000003024047287 */ /* 0x000fe4000d000000 */
[----:B------:R-:W-:Y:S02]  /*4b90*/  UISETP.NE.AND UP0, UPT, UR17, 0x1, UPT ;  /* 0x000000011100788c */ /* 0x000fe4000bf05270 */
[----:B------:R-:W-:Y:S02]  /*4ba0*/  UP2UR UR23, UPR, URZ, 0x2 ;  /* 0x00000002ff177883 */ /* 0x000fe40008000000 */
[----:B------:R-:W-:Y:S02]  /*4bb0*/  UISETP.NE.AND UP1, UPT, UR39, 0x1, UPT ;  /* 0x000000012700788c */ /* 0x000fe4000bf25270 */
[----:B--2---:R-:W-:Y:S02]  /*4bc0*/  UIMAD.WIDE.U32 UR12, UR4, UR18, URZ ;  /* 0x00000012040c72a5 */ /* 0x004fe4000f8e00ff */
[----:B------:R-:W-:Y:S01]  /*4bd0*/  USEL UR7, UR37, UR49, !UP0 ;  /* 0x0000003125077287 */ /* 0x000fe2000c000000 */
[----:B------:R-:W-:Y:S02]  /*4be0*/  UMOV UR5, UR9 ;  /* 0x0000000900057c82 */ /* 0x000fe40008000000 */
[----:B------:R-:W-:Y:S02]  /*4bf0*/  USHF.R.U32.HI UR6, URZ, UR53, UR5 ;  /* 0x00000035ff067299 */ /* 0x000fe40008011605 */
[----:B------:R-:W-:Y:S02]  /*4c00*/  UIMAD.WIDE.U32 UR20, UR7, UR18, URZ ;  /* 0x00000012071472a5 */ /* 0x000fe4000f8e00ff */
[----:B------:R-:W-:Y:S02]  /*4c10*/  USEL UR6, UR15, UR6, !UP2 ;  /* 0x000000060f067287 */ /* 0x000fe4000d000000 */
[----:B------:R-:W-:Y:S01]  /*4c20*/  UISETP.NE.AND UP2, UPT, UR14, URZ, UPT ;  /* 0x000000ff0e00728c */ /* 0x000fe2000bf45270 */
[----:B------:R-:W-:Y:S01]  /*4c30*/  UMOV UR5, UR11 ;  /* 0x0000000b00057c82 */ /* 0x000fe20008000000 */
[----:B------:R-:W-:Y:S02]  /*4c40*/  UIMAD.WIDE.U32 UR10, UR6, UR18, URZ ;  /* 0x00000012060a72a5 */ /* 0x000fe4000f8e00ff */
[----:B------:R-:W-:Y:S03]  /*4c50*/  USHF.R.U32.HI UR8, URZ, UR29, UR5 ;  /* 0x0000001dff087299 */ /* 0x000fe60008011605 */
[----:B------:R-:W-:Y:S02]  /*4c60*/  UMOV UR5, UR13 ;  /* 0x0000000d00057c82 */ /* 0x000fe40008000000 */
[----:B------:R-:W-:Y:S03]  /*4c70*/  @UP1 USHF.R.U32.HI UR4, URZ, UR19, UR5 ;  /* 0x00000013ff041299 */ /* 0x000fe60008011605 */
[----:B------:R-:W-:Y:S01]  /*4c80*/  UMOV UR5, UR21 ;  /* 0x0000001500057c82 */ /* 0x000fe20008000000 */
[----:B------:R-:W-:Y:S02]  /*4c90*/  UIMAD UR4, UR39, UR4, URZ ;  /* 0x00000004270472a4 */ /* 0x000fe4000f8e02ff */
[----:B------:R-:W-:Y:S02]  /*4ca0*/  @UP1 USHF.R.U32.HI UR7, URZ, UR19, UR5 ;  /* 0x00000013ff071299 */ /* 0x000fe40008011605 */
[----:B------:R-:W-:Y:S02]  /*4cb0*/  USEL UR5, UR16, UR8, !UP0 ;  /* 0x0000000810057287 */ /* 0x000fe4000c000000 */
[----:B------:R-:W-:Y:S02]  /*4cc0*/  UIMAD UR8, UR39, UR7, URZ ;  /* 0x00000007270872a4 */ /* 0x000fe4000f8e02ff */
[----:B------:R-:W-:Y:S03]  /*4cd0*/  UISETP.GE.AND UP0, UPT, UR6, UR4, UPT ;  /* 0x000000040600728c */ /* 0x000fe6000bf06270 */
[----:B------:R-:W-:Y:S01]  /*4ce0*/  UMOV UR4, UR11 ;  /* 0x0000000b00047c82 */ /* 0x000fe20008000000 */
[----:B------:R-:W-:Y:S02]  /*4cf0*/  UISETP.GE.OR UP0, UPT, UR5, UR8, UP0 ;  /* 0x000000080500728c */ /* 0x000fe40008706670 */
[----:B------:R-:W-:Y:S02]  /*4d00*/  USHF.R.U32.HI UR4, URZ, UR19, UR4 ;  /* 0x00000013ff047299 */ /* 0x000fe40008011604 */
[----:B------:R-:W-:Y:S02]  /*4d10*/  UIMAD.WIDE.U32 UR8, UR5, UR18, URZ ;  /* 0x00000012050872a5 */ /* 0x000fe4000f8e00ff */
[----:B------:R-:W-:Y:S04]  /*4d20*/  USEL UR10, UR6, UR4, !UP1 ;  /* 0x00000004060a7287 */ /* 0x000fe8000c800000 */
[----:B------:R-:W-:Y:S01]  /*4d30*/  UIADD3 UR11, UPT, UPT, -UR10, URZ, URZ ;  /* 0x000000ff0a0b7290 */ /* 0x000fe2000fffe1ff */
[----:B------:R-:W-:Y:S02]  /*4d40*/  @!UP0 UMOV UR4, UR9 ;  /* 0x0000000900048c82 */ /* 0x000fe40008000000 */
[----:B------:R-:W-:Y:S02]  /*4d50*/  @!UP0 USHF.R.U32.HI UR4, URZ, UR19, UR4 ;  /* 0x00000013ff048299 */ /* 0x000fe40008011604 */
[----:B------:R-:W-:Y:S02]  /*4d60*/  UIMAD UR8, UR39, UR11, UR6 ;  /* 0x0000000b270872a4 */ /* 0x000fe4000f8e0206 */
[----:B------:R-:W-:Y:S02]  /*4d70*/  @!UP0 USEL UR4, UR5, UR4, !UP1 ;  /* 0x0000000405048287 */ /* 0x000fe4000c800000 */
[----:B------:R-:W-:Y:S02]  /*4d80*/  UISETP.NE.AND UP1, UPT, UR23, URZ, UPT ;  /* 0x000000ff1700728c */ /* 0x000fe4000bf25270 */
[----:B------:R-:W-:Y:S02]  /*4d90*/  @!UP0 UIMAD UR8, UR7, UR8, UR4 ;  /* 0x00000008070882a4 */ /* 0x000fe4000f8e0204 */
[----:B------:R-:W-:Y:S02]  /*4da0*/  @!UP0 UIADD3 UR9, UPT, UPT, UR10, -UR4, URZ ;  /* 0x800000040a098290 */ /* 0x000fe4000fffe0ff */
[----:B------:R-:W-:Y:S02]  /*4db0*/  UIADD3 UR4, UPT, UPT, -UR5, URZ, URZ ;  /* 0x000000ff05047290 */ /* 0x000fe4000fffe1ff */
[----:B------:R-:W-:Y:S02]  /*4dc0*/  UIADD3 UR7, UPT, UPT, -UR6, URZ, URZ ;  /* 0x000000ff06077290 */ /* 0x000fe4000fffe1ff */
[----:B------:R-:W-:Y:S02]  /*4dd0*/  @!UP0 UIMAD UR6, UR9, UR39, UR5 ;  /* 0x00000027090682a4 */ /* 0x000fe4000f8e0205 */
[----:B------:R-:W-:Y:S02]  /*4de0*/  UIMAD UR16, UR17, UR4, UR16 ;  /* 0x00000004111072a4 */ /* 0x000fe4000f8e0210 */
[----:B------:R-:W-:Y:S01]  /*4df0*/  UIMAD UR15, UR30, UR7, UR15 ;  /* 0x000000071e0f72a4 */ /* 0x000fe2000f8e020f */
[----:B------:R-:W-:Y:S02]  /*4e00*/  @!UP0 UMOV UR5, UR8 ;  /* 0x0000000800058c82 */ /* 0x000fe40008000000 */
[----:B------:R-:W-:Y:S02]  /*4e10*/  UIMAD UR16, UR5, UR17, UR16 ;  /* 0x00000011051072a4 */ /* 0x000fe4000f8e0210 */
[----:B------:R-:W-:Y:S11]  /*4e20*/  UIMAD UR15, UR6, UR30, UR15 ;  /* 0x0000001e060f72a4 */ /* 0x000ff6000f8e020f */
[----:B------:R-:W-:Y:S01]  /*4e30*/  @!UPT UIADD3 URZ, UPT, UPT, URZ, URZ, URZ ;  /* 0x000000fffffff290 */ /* 0x000fe2000fffe0ff */
.L_x_82:
[----:B------:R-:W1:Y:S01]  /*4e40*/  @!UP3 LDCU.128 UR8, c[0x0][0xc10] ;  /* 0x00018200ff08b7ac */ /* 0x000e620008000c00 */
[----:B------:R-:W-:Y:S02]  /*4e50*/  ISETP.NE.U32.AND P1, PT, RZ, UR26, PT ;  /* 0x0000001aff007c0c */ /* 0x000fe4000bf25070 */
[----:B------:R-:W-:Y:S02]  /*4e60*/  SHF.L.U32 R9, R10, 0x1f, RZ ;  /* 0x0000001f0a097819 */ /* 0x000fe400000006ff */
[----:B------:R-:W-:Y:S01]  /*4e70*/  ISETP.NE.AND.EX P1, PT, RZ, UR27, PT, P1 ;  /* 0x0000001bff007c0c */ /* 0x000fe2000bf25310 */
[----:B------:R-:W3:Y:S01]  /*4e80*/  @!UP3 LDCU UR5, c[0x0][0xc0c] ;  /* 0x00018180ff05b7ac */ /* 0x000ee20008000800 */
[----:B-1----:R-:W-:Y:S07]  /*4e90*/  UIMAD.WIDE.U32 UR6, UR16, UR8, URZ ;  /* 0x00000008100672a5 */ /* 0x002fee000f8e00ff */
[----:B------:R-:W-:Y:S01]  /*4ea0*/  @!UP3 UMOV UR4, UR7 ;  /* 0x000000070004bc82 */ /* 0x000fe20008000000 */
[----:B---3--:R-:W-:Y:S02]  /*4eb0*/  @!UP3 UISETP.NE.AND UP0, UPT, UR5, 0x1, UPT ;  /* 0x000000010500b88c */ /* 0x008fe4000bf05270 */
[----:B------:R-:W-:Y:S02]  /*4ec0*/  @!UP3 USHF.R.U32.HI UR4, URZ, UR9, UR4 ;  /* 0x00000009ff04b299 */ /* 0x000fe40008011604 */
[----:B------:R-:W-:Y:S02]  /*4ed0*/  UIMAD.WIDE.U32 UR6, UR15, UR11, URZ ;  /* 0x0000000b0f0672a5 */ /* 0x000fe4000f8e00ff */
[----:B------:R-:W-:Y:S02]  /*4ee0*/  @!UP3 USEL UR8, UR16, UR4, !UP0 ;  /* 0x000000041008b287 */ /* 0x000fe4000c000000 */
[----:B------:R-:W-:Y:S03]  /*4ef0*/  @!UP3 UISETP.NE.AND UP0, UPT, UR10, 0x1, UPT ;  /* 0x000000010a00b88c */ /* 0x000fe6000bf05270 */
[----:B------:R-:W-:Y:S01]  /*4f00*/  @!UP3 UMOV UR6, UR7 ;  /* 0x000000070006bc82 */ /* 0x000fe20008000000 */
[----:B------:R-:W-:Y:S01]  /*4f10*/  USHF.L.U32 UR7, UR24, 0x7, URZ ;  /* 0x0000000718077899 */ /* 0x000fe200080006ff */
[----:B------:R-:W1:Y:S02]  /*4f20*/  @!UP3 LDCU UR4, c[0x0][0xc20] ;  /* 0x00018400ff04b7ac */ /* 0x000e640008000800 */
[----:B-1----:R-:W-:Y:S04]  /*4f30*/  @!UP3 USHF.R.U32.HI UR6, URZ, UR4, UR6 ;  /* 0x00000004ff06b299 */ /* 0x002fe80008011606 */
[----:B------:R-:W-:Y:S04]  /*4f40*/  @!UP3 USEL UR6, UR15, UR6, !UP0 ;  /* 0x000000060f06b287 */ /* 0x000fe8000c000000 */
[----:B------:R-:W-:Y:S02]  /*4f50*/  @!UP3 UIADD3 UR4, UPT, UPT, -UR8, UR6, URZ ;  /* 0x000000060804b290 */ /* 0x000fe4000fffe1ff */
[----:B------:R-:W-:Y:S02]  /*4f60*/  @!UP3 UIADD3 UR6, UPT, UPT, UR8, -UR6, URZ ;  /* 0x800000060806b290 */ /* 0x000fe4000fffe0ff */
[----:B------:R-:W-:Y:S02]  /*4f70*/  @!UP3 UIMAD UR16, UR4, UR5, UR16 ;  /* 0x000000050410b2a4 */ /* 0x000fe4000f8e0210 */
[----:B------:R-:W-:Y:S01]  /*4f80*/  @!UP3 UIMAD UR15, UR6, UR10, UR15 ;  /* 0x0000000a060fb2a4 */ /* 0x000fe2000f8e020f */
[----:B------:R-:W-:Y:S11]  /*4f90*/  BRA.U UP4, `(.L_x_83) ;  /* 0x0000000104107547 */ /* 0x000ff6000b800000 */
[----:B------:R-:W-:Y:S04]  /*4fa0*/  MOV R0, UR52 ;  /* 0x0000003400007c02 */ /* 0x000fe80008000f00 */
[----:B------:R-:W-:Y:S04]  /*4fb0*/  SHF.L.U32 R11, R0, 0x1f, RZ ;  /* 0x0000001f000b7819 */ /* 0x000fe800000006ff */
[----:B------:R-:W1:Y:S02]  /*4fc0*/  SYNCS.PHASECHK.TRANS64.TRYWAIT P2, [UR22+0x138], R11 ;  /* 0x0001380bff0075a7 */ /* 0x000e640008041116 */
[----:B-1----:R-:W-:Y:S05]  /*4fd0*/  @!P2 BRA `(.L_x_84) ;  /* 0x00000040001ca947 */ /* 0x002fea0003800000 */
.L_x_83:
[----:B------:R-:W-:Y:S05]  /*4fe0*/  BRA.U !UP6, `(.L_x_85) ;  /* 0x000000010e387547 */ /* 0x000fea000b800000 */
[----:B------:R-:W-:Y:S01]  /*4ff0*/  UPLOP3.LUT UP1, UPT, UPT, UPT, UP5, 0x80, 0x8 ;  /* 0x000000000008789c */ /* 0x000fe20003f2f050 */
[----:B-1----:R-:W-:Y:S01]  /*5000*/  HFMA2 R0, -RZ, RZ, 0, 5.9604644775390625e-08 ;  /* 0x00000001ff007431 */ /* 0x002fe200000001ff */
[----:B------:R-:W1:Y:S01]  /*5010*/  LDCU.64 UR8, c[0x0][0x358] ;  /* 0x00006b00ff0877ac */ /* 0x000e620008000a00 */
[----:B------:R-:W-:Y:S03]  /*5020*/  IMAD.MOV.U32 R94, RZ, RZ, 0x1 ;  /* 0x00000001ff5e7424 */ /* 0x000fe600078e00ff */
[----:B------:R-:W-:Y:S05]  /*5030*/  PLOP3.LUT P2, PT, PT, PT, UP1, 0x80, 0x8 ;  /* 0x000000000008781c */ /* 0x000fea0003f4f018 */
[----:B------:R-:W3:Y:S01]  /*5040*/  @UP1 LDCU.64 UR4, c[0x0][0x988] ;  /* 0x00013100ff0417ac */ /* 0x000ee20008000a00 */
[----:B------:R-:W-:Y:S07]  /*5050*/  @UP1 UIMAD UR6, UR51, UR26, URZ ;  /* 0x0000001a330612a4 */ /* 0x000fee000f8e02ff */
[----:B------:R-:W-:Y:S01]  /*5060*/  @!P2 PRMT R94, R0, 0x7610, R94 ;  /* 0x00007610005ea816 */ /* 0x000fe2000000005e */
[----:B---3--:R-:W-:Y:S06]  /*5070*/  @UP1 UIMAD.WIDE UR4, UR6, 0x4, UR4 ;  /* 0x00000004060418a5 */ /* 0x008fec000f8e0204 */
[----:B------:R-:W-:Y:S01]  /*5080*/  IMAD.U32 R14, RZ, RZ, UR4 ;  /* 0x00000004ff0e7e24 */ /* 0x000fe2000f8e00ff */
[----:B------:R-:W-:Y:S04]  /*5090*/  MOV R15, UR5 ;  /* 0x00000005000f7c02 */ /* 0x000fe80008000f00 */
[----:B------:R-:W3:Y:S01]  /*50a0*/  @!UP1 LDCU UR4, c[0x0][0x980] ;  /* 0x00013000ff0497ac */ /* 0x000ee20008000800 */
[----:B-1---5:R4:W5:Y:S02]  /*50b0*/  @P2 LDG.E R41, desc[UR8][R14.64] ;  /* 0x000000080e292981 */ /* 0x022964000c1e1900 */
[----:B---34-:R-:W-:Y:S07]  /*50c0*/  @!P2 IMAD.U32 R41, RZ, RZ, UR4 ;  /* 0x00000004ff29ae24 */ /* 0x018fee000f8e00ff */
.L_x_85:
[----:B-----5:R-:W-:Y:S01]  /*50d0*/  @!P1 FSETP.EQ.AND P3, PT, R41, RZ, PT ;  /* 0x000000ff2900920b */ /* 0x020fe20003f62000 */
[----:B------:R-:W-:Y:S01]  /*50e0*/  @!UPT UIADD3 URZ, UPT, UPT, URZ, URZ, URZ ;  /* 0x000000fffffff290 */ /* 0x000fe2000fffe0ff */
[----:B------:R-:W-:Y:S11]  /*50f0*/  @!P1 BRA `(.L_x_86) ;  /* 0x0000000000149947 */ /* 0x000ff60003800000 */
[----:B------:R-:W-:Y:S02]  /*5100*/  LOP3.LUT P1, RZ, R94, 0xff, RZ, 0xc0, !PT ;  /* 0x000000ff5eff7812 */ /* 0x000fe4000782c0ff */
[----:B------:R-:W-:Y:S04]  /*5110*/  PLOP3.LUT P3, PT, PT, PT, UP1, 0x80, 0x8 ;  /* 0x000000000008781c */ /* 0x000fe80003f6f018 */
[----:B------:R-:W-:Y:S07]  /*5120*/  PLOP3.LUT P3, PT, P3, PT, PT, 0x8, 0x80 ;  /* 0x000000000080781c */ /* 0x000fee0001f6e170 */
[----:B------:R-:W-:Y:S11]  /*5130*/  @P1 FSETP.EQ.AND P3, PT, R41, RZ, PT ;  /* 0x000000ff2900120b */ /* 0x000ff60003f62000 */
[----:B------:R-:W-:Y:S02]  /*5140*/  @!UPT UIADD3 URZ, UPT, UPT, URZ, URZ, URZ ;  /* 0x000000fffffff290 */ /* 0x000fe4000fffe0ff */
.L_x_86:
[----:B------:R-:W-:Y:S01]  /*5150*/  USHF.L.U32 UR11, UR50, 0x6, URZ ;  /* 0x00000006320b7899 */ /* 0x000fe200080006ff */
[----:B------:R-:W3:Y:S01]  /*5160*/  SYNCS.PHASECHK.TRANS64.TRYWAIT P1, [UR22+0x120], R9 ;  /* 0x00012009ff0075a7 */ /* 0x000ee20008021116 */
[----:B------:R-:W-:Y:S02]  /*5170*/  UISETP.NE.AND UP0, UPT, UR32, 0x1, UPT ;  /* 0x000000012000788c */ /* 0x000fe4000bf05270 */
[----:B------:R-:W-:Y:S01]  /*5180*/  UIMAD.WIDE.U32 UR4, UR11, UR33, URZ ;  /* 0x000000210b0472a5 */ /* 0x000fe2000f8e00ff */
[----:B------:R-:W-:Y:S04]  /*5190*/  ELECT P2, URZ, PT ;  /* 0x0000000000ff782f */ /* 0x000fe80003840000 */
[----:B------:R-:W-:Y:S02]  /*51a0*/  PLOP3.LUT P2, PT, P3, P2, PT, 0xf2, 0x2f ;  /* 0x00000000002f781c */ /* 0x000fe40001f45e72 */
[----:B------:R-:W-:Y:S02]  /*51b0*/  UMOV UR4, UR5 ;  /* 0x0000000500047c82 */ /* 0x000fe40008000000 */
[----:B------:R-:W-:Y:S04]  /*51c0*/  USHF.R.U32.HI UR4, URZ, UR34, UR4 ;  /* 0x00000022ff047299 */ /* 0x000fe80008011604 */
[----:B------:R-:W-:Y:S02]  /*51d0*/  USEL UR12, UR11, UR4, !UP0 ;  /* 0x000000040b0c7287 */ /* 0x000fe4000c000000 */
[----:B------:R-:W-:Y:S02]  /*51e0*/  UISETP.NE.AND UP0, UPT, UR35, 0x1, UPT ;  /* 0x000000012300788c */ /* 0x000fe4000bf05270 */
[----:B------:R-:W-:Y:S02]  /*51f0*/  UIMAD.WIDE.U32 UR4, UR12, UR40, URZ ;  /* 0x000000280c0472a5 */ /* 0x000fe4000f8e00ff */
[----:B------:R-:W-:Y:S01]  /*5200*/  UIADD3 UR6, UPT, UPT, -UR12, URZ, URZ ;  /* 0x000000ff0c067290 */ /* 0x000fe2000fffe1ff */
[----:B-1----:R-:W-:Y:S03]  /*5210*/  @!P2 IMAD.MOV.U32 R0, RZ, 0x20, RZ ;  /* 0x00000020ff00a824 */ /* 0x002fe600078e00ff */
[----:B------:R-:W-:Y:S01]  /*5220*/  UIMAD UR11, UR32, UR6, UR11 ;  /* 0x00000006200b72a4 */ /* 0x000fe2000f8e020b */
[----:B------:R-:W-:Y:S01]  /*5230*/  @!P2 IMAD.MOV.U32 R0, RZ, 0x400, R0 ;  /* 0x00000400ff00a824 */ /* 0x000fe200078e0000 */
[----:B------:R-:W-:Y:S02]  /*5240*/  UMOV UR4, UR5 ;  /* 0x0000000500047c82 */ /* 0x000fe40008000000 */
[----:B------:R-:W-:Y:S04]  /*5250*/  USHF.R.U32.HI UR4, URZ, UR41, UR4 ;  /* 0x00000029ff047299 */ /* 0x000fe80008011604 */
[----:B------:R-:W-:Y:S02]  /*5260*/  USEL UR13, UR12, UR4, !UP0 ;  /* 0x000000040c0d7287 */ /* 0x000fe4000c000000 */
[----:B------:R-:W-:Y:S02]  /*5270*/  UISETP.NE.AND UP0, UPT, UR42, 0x1, UPT ;  /* 0x000000012a00788c */ /* 0x000fe4000bf05270 */
[----:B------:R-:W-:Y:S07]  /*5280*/  UIMAD.WIDE.U32 UR4, UR13, UR43, URZ ;  /* 0x0000002b0d0472a5 */ /* 0x000fee000f8e00ff */
[----:B------:R-:W-:Y:S02]  /*5290*/  UMOV UR4, UR5 ;  /* 0x0000000500047c82 */ /* 0x000fe40008000000 */
[----:B------:R-:W-:Y:S04]  /*52a0*/  USHF.R.U32.HI UR4, URZ, UR54, UR4 ;  /* 0x00000036ff047299 */ /* 0x000fe80008011604 */
[----:B------:R-:W-:Y:S02]  /*52b0*/  USEL UR14, UR13, UR4, !UP0 ;  /* 0x000000040d0e7287 */ /* 0x000fe4000c000000 */
[----:B------:R-:W-:Y:S02]  /*52c0*/  UIADD3 UR4, UPT, UPT, -UR13, URZ, URZ ;  /* 0x000000ff0d047290 */ /* 0x000fe4000fffe1ff */
[----:B------:R-:W-:Y:S02]  /*52d0*/  UIADD3 UR5, UPT, UPT, -UR14, URZ, URZ ;  /* 0x000000ff0e057290 */ /* 0x000fe4000fffe1ff */
[----:B------:R-:W-:Y:S02]  /*52e0*/  UIMAD UR12, UR35, UR4, UR12 ;  /* 0x00000004230c72a4 */ /* 0x000fe4000f8e020c */
[----:B------:R-:W-:Y:S01]  /*52f0*/  UIMAD UR13, UR42, UR5, UR13 ;  /* 0x000000052a0d72a4 */ /* 0x000fe2000f8e020d */
[----:B---3--:R-:W-:Y:S11]  /*5300*/  @!P1 BRA `(.L_x_87) ;  /* 0x0000003c00689947 */ /* 0x008ff60003800000 */
.L_x_172:
[----:B------:R-:W-:Y:S01]  /*5310*/  @!P2 R2UR UR4, R0 ;  /* 0x000000000004a2ca */ /* 0x000fe200000e0000 */
[----:B------:R-:W-:Y:S01]  /*5320*/  VOTEU.ALL UP0, P2 ;  /* 0x0000000000ff7886 */ /* 0x000fe20001000000 */
[----:B-1----:R-:W-:Y:S02]  /*5330*/  @!P2 IADD3 R2, P1, PT, R12, 0x680, RZ ;  /* 0x000006800c02a810 */ /* 0x002fe40007f3e0ff */
[----:B------:R-:W-:Y:S02]  /*5340*/  @P0 SHF.R.U32.HI R4, RZ, 0x10, R5 ;  /* 0x00000010ff040819 */ /* 0x000fe40000011605 */
[----:B------:R-:W-:Y:S01]  /*5350*/  @!P2 R2UR UR5, R2 ;  /* 0x000000000205a2ca */ /* 0x000fe200000e0000 */
[----:B------:R-:W-:Y:S01]  /*5360*/  @!P2 IMAD.X R0, RZ, RZ, R13, P1 ;  /* 0x000000ffff00a224 */ /* 0x000fe200008e060d */
[----:B------:R-:W-:Y:S01]  /*5370*/  @!UP0 UIADD3 UR8, UPT, UPT, UR22, 0x200, URZ ;  /* 0x0000020016088890 */ /* 0x000fe2000fffe0ff */
[----:B------:R-:W-:Y:S04]  /*5380*/  @P0 R2UR UR51, R4 ;  /* 0x00000000043302ca */ /* 0x000fe800000e0000 */
[----:B------:R-:W-:Y:S01]  /*5390*/  @!UP0 UPRMT UR6, UR4, 0x5410, URZ ;  /* 0x0000541004068896 */ /* 0x000fe200080000ff */
[----:B------:R-:W-:Y:S01]  /*53a0*/  @!P2 R2UR UR4, R0 ;  /* 0x000000000004a2ca */ /* 0x000fe200000e0000 */
[----:B------:R-:W-:Y:S01]  /*53b0*/  VOTEU.ALL UP0, P2 ;  /* 0x0000000000ff7886 */ /* 0x000fe20001000000 */
[----:B------:R-:W-:Y:S03]  /*53c0*/  @!P2 IMAD.MOV.U32 R0, RZ, RZ, 0x1000 ;  /* 0x00001000ff00a424 */ /* 0x000fe600078e00ff */
[----:B------:R-:W-:Y:S01]  /*53d0*/  IMAD.U32 R14, RZ, RZ, UR5 ;  /* 0x00000005ff0e7e24 */ /* 0x000fe2000f8e00ff */
[----:B------:R-:W-:Y:S01]  /*53e0*/  @!UP0 UMOV UR9, UR25 ;  /* 0x0000001900098c82 */ /* 0x000fe20008000000 */
[----:B------:R-:W-:Y:S06]  /*53f0*/  @!UP0 UMOV UR10, UR7 ;  /* 0x00000007000a8c82 */ /* 0x000fec0008000000 */
[----:B------:R-:W-:Y:S01]  /*5400*/  IMAD.U32 R15, RZ, RZ, UR4 ;  /* 0x00000004ff0f7e24 */ /* 0x000fe2000f8e00ff */
[----:B------:R-:W-:Y:S04]  /*5410*/  @!P2 R2UR UR4, R14 ;  /* 0x000000000e04a2ca */ /* 0x000fe800000e0000 */
[----:B------:R-:W-:Y:S11]  /*5420*/  @!P2 R2UR UR5, R15 ;  /* 0x000000000f05a2ca */ /* 0x000ff600000e0000 */
[----:B------:R-:W-:Y:S02]  /*5430*/  @!UPT UIADD3 URZ, UPT, UPT, URZ, URZ, URZ ;  /* 0x000000fffffff290 */ /* 0x000fe4000fffe0ff */
[----:B------:R1:W-:Y:S01]  /*5440*/  @!UP0 UTMALDG.5D.IM2COL [UR8], [UR4], UR6 ;  /* 0x00000008040083b4 */ /* 0x0003e20008060006 */
[----:B------:R1:W-:Y:S01]  /*5450*/  @!P2 SYNCS.ARRIVE.TRANS64.RED.A0TR RZ, [UR22+0x110], R0 ;  /* 0x00011000ffffa9a7 */ /* 0x0003e20008300416 */
[----:B------:R-:W-:Y:S01]  /*5460*/  SYNCS.ARRIVE.TRANS64.RED.A1T0 RZ, [UR47], RZ ;  /* 0x000000ffffff79a7 */ /* 0x000fe2000810042f */
[----:B------:R-:W3:Y:S02]  /*5470*/  SYNCS.PHASECHK.TRANS64.TRYWAIT P1, [UR22+0x128], R9 ;  /* 0x00012809ff0075a7 */ /* 0x000ee40008021116 */
[----:B-1-3--:R-:W-:Y:S05]  /*5480*/  @!P1 BRA `(.L_x_88) ;  /* 0x0000003c00209947 */ /* 0x00afea0003800000 */
.L_x_174:
[----:B-1----:R-:W-:Y:S01]  /*5490*/  @!P2 IMAD.MOV.U32 R0, RZ, 0x20, RZ ;  /* 0x00000020ff00a824 */ /* 0x002fe200078e00ff */
[----:B------:R-:W-:Y:S01]  /*54a0*/  @!P2 IADD3 R2, P0, PT, R12, 0x680, RZ ;  /* 0x000006800c02a810 */ /* 0x000fe20007f1e0ff */
[----:B------:R-:W-:Y:S01]  /*54b0*/  VOTEU.ALL UP0, P2 ;  /* 0x0000000000ff7886 */ /* 0x000fe20001000000 */
[----:B------:R-:W-:Y:S01]  /*54c0*/  LOP3.LUT R10, R10, 0x1, RZ, 0x3c, !PT ;  /* 0x000000010a0a7812 */ /* 0x000fe200078e3cff */
[----:B------:R-:W-:Y:S01]  /*54d0*/  @!P2 IMAD.MOV.U32 R0, RZ, 0x400, R0 ;  /* 0x00000400ff00a824 */ /* 0x000fe200078e0000 */
[----:B------:R-:W-:Y:S01]  /*54e0*/  @!P2 R2UR UR5, R2 ;  /* 0x000000000205a2ca */ /* 0x000fe200000e0000 */
[----:B------:R-:W-:Y:S01]  /*54f0*/  UIADD3 UR24, UPT, UPT, UR15, UR44, URZ ;  /* 0x0000002c0f187290 */ /* 0x000fe2000fffe0ff */
[----:B------:R-:W-:Y:S01]  /*5500*/  LOP3.LUT R8, R8, 0x1, RZ, 0x3c, !PT ;  /* 0x0000000108087812 */ /* 0x000fe200078e3cff */
[----:B------:R-:W-:Y:S01]  /*5510*/  @!UP0 UIADD3 UR8, UPT, UPT, UR22, 0x1200, URZ ;  /* 0x0000120016088890 */ /* 0x000fe2000fffe0ff */
[----:B------:R-:W-:Y:S01]  /*5520*/  @!P2 R2UR UR4, R0 ;  /* 0x000000000004a2ca */ /* 0x000fe200000e0000 */
[----:B------:R-:W-:Y:S01]  /*5530*/  @!P2 IMAD.X R0, RZ, RZ, R13, P0 ;  /* 0x000000ffff00a224 */ /* 0x000fe200000e060d */
[----:B------:R-:W-:Y:S02]  /*5540*/  @!UP0 UIADD3 UR10, UPT, UPT, UR7, 0x40, URZ ;  /* 0x00000040070a8890 */ /* 0x000fe4000fffe0ff */
[----:B------:R-:W-:Y:S02]  /*5550*/  @!UP0 UIADD3 UR9, UPT, UPT, UR22, 0x118, URZ ;  /* 0x0000011816098890 */ /* 0x000fe4000fffe0ff */
[----:B------:R-:W-:Y:S02]  /*5560*/  UIADD3 UR50, UPT, UPT, UR16, UR38, URZ ;  /* 0x0000002610327290 */ /* 0x000fe4000fffe0ff */
[----:B------:R-:W-:Y:S01]  /*5570*/  UPLOP3.LUT UP4, UPT, UPT, UPT, UPT, 0x80, 0x8 ;  /* 0x000000000008789c */ /* 0x000fe20003f8f070 */
[----:B------:R-:W-:Y:S04]  /*5580*/  IMAD.U32 R4, RZ, RZ, UR5 ;  /* 0x00000005ff047e24 */ /* 0x000fe8000f8e00ff */
[----:B------:R-:W-:Y:S01]  /*5590*/  @!UP0 UPRMT UR6, UR4, 0x5410, URZ ;  /* 0x0000541004068896 */ /* 0x000fe200080000ff */
[----:B------:R-:W-:Y:S01]  /*55a0*/  @!P2 R2UR UR4, R0 ;  /* 0x000000000004a2ca */ /* 0x000fe200000e0000 */
[----:B------:R-:W-:Y:S11]  /*55b0*/  VOTEU.ALL UP0, P2 ;  /* 0x0000000000ff7886 */ /* 0x000ff60001000000 */
[----:B------:R-:W-:Y:S01]  /*55c0*/  @!UPT UIADD3 URZ, UPT, UPT, URZ, URZ, URZ ;  /* 0x000000fffffff290 */ /* 0x000fe2000fffe0ff */
[----:B------:R-:W-:Y:S01]  /*55d0*/  IMAD.U32 R5, RZ, RZ, UR4 ;  /* 0x00000004ff057e24 */ /* 0x000fe2000f8e00ff */
[----:B------:R-:W-:Y:S04]  /*55e0*/  @!P2 R2UR UR4, R4 ;  /* 0x000000000404a2ca */ /* 0x000fe800000e0000 */
[----:B------:R-:W-:Y:S11]  /*55f0*/  @!P2 R2UR UR5, R5 ;  /* 0x000000000505a2ca */ /* 0x000ff600000e0000 */
[----:B------:R-:W-:Y:S02]  /*5600*/  @!UPT UIADD3 URZ, UPT, UPT, URZ, URZ, URZ ;  /* 0x000000fffffff290 */ /* 0x000fe4000fffe0ff */
[----:B------:R1:W-:Y:S01]  /*5610*/  @!UP0 UTMALDG.5D.IM2COL [UR8], [UR4], UR6 ;  /* 0x00000008040083b4 */ /* 0x0003e20008060006 */
[----:B------:R1:W-:Y:S01]  /*5620*/  @!P2 SYNCS.ARRIVE.TRANS64.RED.A0TR RZ, [UR22+0x118], R3 ;  /* 0x00011803ffffa9a7 */ /* 0x0003e20008300416 */
[----:B------:R-:W-:Y:S01]  /*5630*/  SYNCS.ARRIVE.TRANS64.RED.A1T0 RZ, [UR46], RZ ;  /* 0x000000ffffff79a7 */ /* 0x000fe2000810042e */
[----:B------:R-:W-:Y:S05]  /*5640*/  BRA.U UP2, `(.L_x_89) ;  /* 0xfffffff102dc7547 */ /* 0x000fea000b83ffff */
[----:B-1----:R-:W-:-:S04]  /*5650*/  SHF.L.U32 R3, R10, 0x1f, RZ ;  /* 0x0000001f0a037819 */ /* 0x002fc800000006ff */
[----:B------:R-:W1:Y:S02]  /*5660*/  SYNCS.PHASECHK.TRANS64.TRYWAIT P0, [UR22+0x120], R3 ;  /* 0x00012003ff0075a7 */ /* 0x000e640008001116 */
[----:B-1----:R-:W-:Y:S05]  /*5670*/  @!P0 BRA `(.L_x_90) ;  /* 0x0000003800bc8947 */ /* 0x002fea0003800000 */
.L_x_176:
[----:B-1----:R-:W-:-:S07]  /*5680*/  MOV R0, UR22 ;  /* 0x0000001600007c02 */ /* 0x002fce0008000f00 */
.L_x_91:
[----:B-1----:R-:W-:-:S04]  /*5690*/  SHF.L.U32 R3, R10, 0x1f, RZ ;  /* 0x0000001f0a037819 */ /* 0x002fc800000006ff */
[----:B------:R1:W3:Y:S03]  /*56a0*/  SYNCS.PHASECHK.TRANS64.TRYWAIT P0, [R0+URZ+0x128], R3 ;  /* 0x00012803000075a7 */ /* 0x0002e600080011ff */
[----:B---3--:R-:W-:Y:S05]  /*56b0*/  @!P0 NANOSLEEP.SYNCS 0x989680 ;  /* 0x009896800000895d */ /* 0x008fea0003900000 */
[----:B------:R-:W3:Y:S02]  /*56c0*/  @!P0 SYNCS.PHASECHK.TRANS64 P0, [R0+URZ+0x128], R3 ;  /* 0x00012803000085a7 */ /* 0x000ee400080010ff */
[----:B--23--:R-:W-:Y:S05]  /*56d0*/  @P0 EXIT ;  /* 0x000000000000094d */ /* 0x00cfea0003800000 */
[----:B------:R-:W-:Y:S05]  /*56e0*/  BRA `(.L_x_91) ;  /* 0xfffffffc00e87947 */ /* 0x000fea000383ffff */
.L_x_80:
[----:B------:R-:W-:-:S06]  /*56f0*/  UISETP.GE.AND UP0, UPT, UR18, 0x4, UPT ;  /* 0x000000041200788c */ /* 0x000fcc000bf06270 */
[----:B------:R-:W-:-:S13]  /*5700*/  PLOP3.LUT P0, PT, PT, PT, UP0, 0x80, 0x8 ;  /* 0x000000000008781c */ /* 0x000fda0003f0f008 */
[----:B------:R-:W-:Y:S05]  /*5710*/  @!P0 EXIT ;  /* 0x000000000000894d */ /* 0x000fea0003800000 */
[----:B------:R-:W1:Y:S08]  /*5720*/  S2UR UR4, SR_CgaCtaId ;  /* 0x00000000000479c3 */ /* 0x000e700000008800 */
[----:B------:R-:W-:Y:S01]  /*5730*/  BAR.SYNC.DEFER_BLOCKING 0x6, 0xa0 ;  /* 0x0182800000007b1d */ /* 0x000fe20000010000 */
[C---:B------:R-:W-:Y:S01]  /*5740*/  IMAD.SHL.U32 R6, R92.reuse, 0x40, RZ ;  /* 0x000000405c067824 */ /* 0x040fe200078e00ff */
[C---:B------:R-:W-:Y:S01]  /*5750*/  LOP3.LUT R93, R92.reuse, 0x60, RZ, 0xc0, !PT ;  /* 0x000000605c5d7812 */ /* 0x040fe200078ec0ff */
[----:B------:R-:W-:-:S02]  /*5760*/  IMAD.SHL.U32 R91, R92, 0x20, RZ ;  /* 0x000000205c5b7824 */ /* 0x000fc400078e00ff */
[----:B------:R-:W-:Y:S02]  /*5770*/  HFMA2 R90, -RZ, RZ, 0, 0 ;  /* 0x00000000ff5a7431 */ /* 0x000fe400000001ff */
[----:B------:R-:W-:Y:S01]  /*5780*/  IMAD.SHL.U32 R5, R92, 0x2, RZ ;  /* 0x000000025c057824 */ /* 0x000fe200078e00ff */
[----:B------:R-:W-:Y:S01]  /*5790*/  UMOV UR49, 0x400 ;  /* 0x0000040000317882 */ /* 0x000fe20000000000 */
[----:B------:R-:W2:Y:S01]  /*57a0*/  LDC.64 R84, c[0x0][0x9b0] ;  /* 0x00026c00ff547b82 */ /* 0x000ea20000000a00 */
[----:B------:R-:W-:Y:S01]  /*57b0*/  LOP3.LUT R4, R6, 0x180, RZ, 0xc0, !PT ;  /* 0x0000018006047812 */ /* 0x000fe200078ec0ff */
[----:B------:R-:W-:Y:S01]  /*57c0*/  IMAD.U32 R37, R92, 0x10000, RZ ;  /* 0x000100005c257824 */ /* 0x000fe200078e00ff */
[----:B------:R-:W-:Y:S01]  /*57d0*/  LOP3.LUT R91, R91, 0xc00, RZ, 0xc0, !PT ;  /* 0x00000c005b5b7812 */ /* 0x000fe200078ec0ff */
[----:B------:R-:W-:Y:S01]  /*57e0*/  IMAD.MOV.U32 R36, RZ, RZ, RZ ;  /* 0x000000ffff247224 */ /* 0x000fe200078e00ff */
[----:B------:R-:W-:Y:S01]  /*57f0*/  LOP3.LUT R5, R4, 0x20, R5, 0xf8, !PT ;  /* 0x0000002004057812 */ /* 0x000fe200078ef805 */
[C---:B------:R-:W-:Y:S01]  /*5800*/  IMAD.SHL.U32 R4, R92.reuse, 0x8, RZ ;  /* 0x000000085c047824 */ /* 0x040fe200078e00ff */
[----:B------:R-:W-:Y:S01]  /*5810*/  LOP3.LUT R91, R91, 0x40, R6, 0xf8, !PT ;  /* 0x000000405b5b7812 */ /* 0x000fe200078ef806 */
[----:B------:R-:W3:Y:S01]  /*5820*/  LDC.64 R74, c[0x0][0x9a8] ;  /* 0x00026a00ff4a7b82 */ /* 0x000ee20000000a00 */
[----:B------:R-:W-:-:S02]  /*5830*/  LOP3.LUT R92, R92, 0x2, RZ, 0xc0, !PT ;  /* 0x000000025c5c7812 */ /* 0x000fc400078ec0ff */
[----:B------:R-:W-:Y:S02]  /*5840*/  CS2R R88, SRZ ;  /* 0x0000000000587805 */ /* 0x000fe4000001ff00 */
[----:B------:R-:W-:Y:S01]  /*5850*/  LOP3.LUT R4, R5, 0x30, R4, 0x78, !PT ;  /* 0x0000003005047812 */ /* 0x000fe200078e7804 */
[----:B------:R-:W-:Y:S01]  /*5860*/  IMAD.MOV.U32 R87, RZ, RZ, RZ ;  /* 0x000000ffff577224 */ /* 0x000fe200078e00ff */
[----:B------:R-:W-:Y:S01]  /*5870*/  LOP3.LUT R91, R91, 0x200, R6, 0xf8, !PT ;  /* 0x000002005b5b7812 */ /* 0x000fe200078ef806 */
[----:B------:R-:W4:Y:S01]  /*5880*/  LDCU UR60, c[0x0][0x370] ;  /* 0x00006e00ff3c77ac */ /* 0x000f220008000800 */
[----:B------:R-:W-:Y:S02]  /*5890*/  LOP3.LUT R37, R37, 0x600000, RZ, 0xc0, !PT ;  /* 0x0060000025257812 */ /* 0x000fe400078ec0ff */
[----:B------:R-:W-:Y:S01]  /*58a0*/  LOP3.LUT R91, R91, R4, RZ, 0xfc, !PT ;  /* 0x000000045b5b7212 */ /* 0x000fe200078efcff */
[----:B-1----:R-:W-:Y:S01]  /*58b0*/  ULEA UR49, UR4, UR49, 0x18 ;  /* 0x0000003104317291 */ /* 0x002fe2000f8ec0ff */
[----:B------:R-:W-:Y:S01]  /*58c0*/  IADD3 R106, PT, PT, -R92, RZ, RZ ;  /* 0x000000ff5c6a7210 */ /* 0x000fe20007ffe1ff */
[----:B------:R-:W1:Y:S01]  /*58d0*/  LDCU.128 UR4, c[0x0][0xb80] ;  /* 0x00017000ff0477ac */ /* 0x000e620008000c00 */
[----:B------:R-:W2:Y:S06]  /*58e0*/  LDCU UR48, c[0x0][0xc0c] ;  /* 0x00018180ff3077ac */ /* 0x000eac0008000800 */
[----:B------:R-:W4:Y:S01]  /*58f0*/  LDS R2, [UR49+0x190] ;  /* 0x00019031ff027984 */ /* 0x000f220008000800 */
[----:B------:R-:W2:Y:S01]  /*5900*/  LDCU UR38, c[0x0][0xc30] ;  /* 0x00018600ff2677ac */ /* 0x000ea20008000800 */
[----:B------:R-:W2:Y:S01]  /*5910*/  LDCU.64 UR54, c[0x0][0x988] ;  /* 0x00013100ff3677ac */ /* 0x000ea20008000a00 */
[----:B------:R-:W2:Y:S01]  /*5920*/  LDCU.64 UR46, c[0x0][0xc28] ;  /* 0x00018500ff2e77ac */ /* 0x000ea20008000a00 */
[----:B-1----:R-:W-:Y:S01]  /*5930*/  IMAD.U32 R104, RZ, RZ, UR4 ;  /* 0x00000004ff687e24 */ /* 0x002fe2000f8e00ff */
[----:B------:R-:W-:Y:S01]  /*5940*/  MOV R101, UR7 ;  /* 0x0000000700657c02 */ /* 0x000fe20008000f00 */
[----:B------:R-:W-:Y:S01]  /*5950*/  IMAD.U32 R103, RZ, RZ, UR5 ;  /* 0x00000005ff677e24 */ /* 0x000fe2000f8e00ff */
[----:B------:R-:W1:Y:S01]  /*5960*/  LDCU.64 UR62, c[0x0][0x990] ;  /* 0x00013200ff3e77ac */ /* 0x000e620008000a00 */
[----:B------:R-:W-:Y:S01]  /*5970*/  IMAD.U32 R102, RZ, RZ, UR6 ;  /* 0x00000006ff667e24 */ /* 0x000fe2000f8e00ff */
[----:B------:R-:W2:Y:S01]  /*5980*/  LDCU.128 UR4, c[0x0][0xb90] ;  /* 0x00017200ff0477ac */ /* 0x000ea20008000c00 */
[----:B------:R-:W1:Y:S01]  /*5990*/  LDCU.128 UR56, c[0x0][0xc10] ;  /* 0x00018200ff3877ac */ /* 0x000e620008000c00 */
[----:B------:R-:W1:Y:S01]  /*59a0*/  LDCU UR53, c[0x0][0x374] ;  /* 0x00006e80ff3577ac */ /* 0x000e620008000800 */
[----:B--2---:R-:W-:Y:S01]  /*59b0*/  IMAD.U32 R100, RZ, RZ, UR4 ;  /* 0x00000004ff647e24 */ /* 0x004fe2000f8e00ff */
[----:B------:R-:W-:Y:S01]  /*59c0*/  UIADD3 UR4, UPT, UPT, UR49, 0x2200, URZ ;  /* 0x0000220031047890 */ /* 0x000fe2000fffe0ff */
[----:B------:R-:W-:Y:S01]  /*59d0*/  IMAD.U32 R99, RZ, RZ, UR5 ;  /* 0x00000005ff637e24 */ /* 0x000fe2000f8e00ff */
[----:B------:R-:W-:Y:S01]  /*59e0*/  UIADD3 UR5, UPT, UPT, UR49, 0x200, URZ ;  /* 0x0000020031057890 */ /* 0x000fe2000fffe0ff */
[C---:B----4-:R-:W-:Y:S01]  /*59f0*/  IADD3 R3, PT, PT, R2.reuse, 0x80, RZ ;  /* 0x0000008002037810 */ /* 0x050fe20007ffe0ff */
[----:B------:R-:W-:Y:S01]  /*5a00*/  IMAD.U32 R97, RZ, RZ, UR7 ;  /* 0x00000007ff617e24 */ /* 0x000fe2000f8e00ff */
[----:B------:R-:W-:Y:S01]  /*5a10*/  LOP3.LUT R2, R2, 0xffff, RZ, 0xc0, !PT ;  /* 0x0000ffff02027812 */ /* 0x000fe200078ec0ff */
[----:B------:R-:W-:Y:S01]  /*5a20*/  IMAD.U32 R107, RZ, RZ, UR4 ;  /* 0x00000004ff6b7e24 */ /* 0x000fe2000f8e00ff */
[----:B------:R-:W-:Y:S01]  /*5a30*/  LOP3.LUT R3, R3, 0xffff, RZ, 0xc0, !PT ;  /* 0x0000ffff03037812 */ /* 0x000fe200078ec0ff */
[----:B------:R-:W-:Y:S01]  /*5a40*/  IMAD.U32 R96, RZ, RZ, UR5 ;  /* 0x00000005ff607e24 */ /* 0x000fe2000f8e00ff */
[----:B------:R-:W-:-:S03]  /*5a50*/  MOV R98, UR6 ;  /* 0x0000000600627c02 */ /* 0x000fc60008000f00 */
[----:B-1-3--:R2:W-:Y:S04]  /*5a60*/  STL.64 [R1], R2 ;  /* 0x0000000201007387 */ /* 0x00a5e80000100a00 */
.L_x_118:
[----:B--2---:R-:W-:Y:S04]  /*5a70*/  SHF.L.U32 R3, R89, 0x1f, RZ ;  /* 0x0000001f59037819 */ /* 0x004fe800000006ff */
[----:B-1----:R-:W1:Y:S02]  /*5a80*/  SYNCS.PHASECHK.TRANS64.TRYWAIT P0, [UR49+0x140], R3 ;  /* 0x00014003ff0075a7 */ /* 0x002e640008001131 */
[----:B-1----:R-:W-:Y:S05]  /*5a90*/  @!P0 BRA `(.L_x_92) ;  /* 0x0000003400cc8947 */ /* 0x002fea0003800000 */
.L_x_178:
[----:B------:R-:W2:Y:S01]  /*5aa0*/  LDS.128 R4, [UR49+0x180] ;  /* 0x00018031ff047984 */ /* 0x000ea20008000c00 */
[----:B------:R-:W-:Y:S01]  /*5ab0*/  UIADD3 UR4, UPT, UPT, UR49, 0x148, URZ ;  /* 0x0000014831047890 */ /* 0x000fe2000fffe0ff */
[----:B------:R-:W-:Y:S01]  /*5ac0*/  IMAD R2, R36, 0x4, R1 ;  /* 0x0000000424027824 */ /* 0x000fe200078e0201 */
[----:B------:R-:W-:Y:S01]  /*5ad0*/  UISETP.GE.AND UP0, UPT, UR39, 0x1, UPT ;  /* 0x000000012700788c */ /* 0x000fe2000bf06270 */
[----:B------:R-:W-:Y:S01]  /*5ae0*/  @!PT LDS RZ, [RZ] ;  /* 0x00000000fffff984 */ /* 0x000fe20000000800 */
[----:B------:R-:W-:Y:S01]  /*5af0*/  @!PT LDS RZ, [RZ] ;  /* 0x00000000fffff984 */ /* 0x000fe20000000800 */
[----:B------:R-:W-:Y:S01]  /*5b00*/  @!PT LDS RZ, [RZ] ;  /* 0x00000000fffff984 */ /* 0x000fe20000000800 */
[----:B------:R-:W-:Y:S01]  /*5b10*/  @!PT LDS RZ, [RZ] ;  /* 0x00000000fffff984 */ /* 0x000fe20000000800 */
[----:B------:R3:W-:Y:S06]  /*5b20*/  MEMBAR.ALL.CTA ;  /* 0x0000000000007992 */ /* 0x0007ec0000008000 */
[----:B---3--:R-:W3:Y:S01]  /*5b30*/  FENCE.VIEW.ASYNC.S ;  /* 0x00000000000073c6 */ /* 0x008ee20000000000 */
[----:B------:R-:W-:Y:S09]  /*5b40*/  UPRMT UR4, URZ, 0x654, UR4 ;  /* 0x00000654ff047896 */ /* 0x000ff20008000004 */
[----:B---3--:R-:W-:Y:S01]  /*5b50*/  SYNCS.ARRIVE.TRANS64.RED.A1T0 RZ, [UR4], RZ ;  /* 0x000000ffffff79a7 */ /* 0x008fe20008100404 */
[----:B------:R-:W5:Y:S01]  /*5b60*/  LDL R2, [R2] ;  /* 0x0000000002027983 */ /* 0x000f620000100800 */
[----:B--2---:R-:W-:Y:S11]  /*5b70*/  LOP3.LUT P0, RZ, R6, 0x1, RZ, 0xc0, !PT ;  /* 0x0000000106ff7812 */ /* 0x004ff6000780c0ff */
[----:B------:R-:W-:Y:S02]  /*5b80*/  @!UPT UIADD3 URZ, UPT, UPT, URZ, URZ, URZ ;  /* 0x000000fffffff290 */ /* 0x000fe4000fffe0ff */
[----:B------:R-:W-:Y:S01]  /*5b90*/  VOTEU.ANY UP1, P0 ;  /* 0x0000000000ff7886 */ /* 0x000fe20000020100 */
[----:B------:R-:W-:Y:S01]  /*5ba0*/  PLOP3.LUT P0, PT, PT, PT, UP1, 0x80, 0x8 ;  /* 0x000000000008781c */ /* 0x000fe20003f0f018 */
[----:B------:R-:W-:Y:S11]  /*5bb0*/  UP2UR UR52, UPR, URZ, 0x2 ;  /* 0x00000002ff347883 */ /* 0x000ff60008000000 */
[----:B------:R-:W-:Y:S01]  /*5bc0*/  @!UPT UIADD3 URZ, UPT, UPT, URZ, URZ, URZ ;  /* 0x000000fffffff290 */ /* 0x000fe2000fffe0ff */
[----:B-1----:R-:W-:Y:S02]  /*5bd0*/  @P0 MOV R3, R4 ;  /* 0x0000000400030202 */ /* 0x002fe40000000f00 */
[----:B------:R-:W-:Y:S02]  /*5be0*/  @P0 LOP3.LUT R0, R5, 0xffff, RZ, 0xc0, !PT ;  /* 0x0000ffff05000812 */ /* 0x000fe400078ec0ff */
[----:B------:R-:W-:Y:S02]  /*5bf0*/  @P0 R2UR UR5, R3 ;  /* 0x00000000030502ca */ /* 0x000fe400000e0000 */
[----:B------:R-:W-:Y:S11]  /*5c00*/  @P0 R2UR UR4, R0 ;  /* 0x00000000000402ca */ /* 0x000ff600000e0000 */
[----:B------:R-:W-:Y:S02]  /*5c10*/  @UP1 UMOV UR37, UR5 ;  /* 0x0000000500251c82 */ /* 0x000fe40008000000 */
[----:B------:R-:W-:Y:S01]  /*5c20*/  @UP1 UMOV UR36, UR4 ;  /* 0x0000000400241c82 */ /* 0x000fe20008000000 */
[----:B------:R-:W-:Y:S05]  /*5c30*/  BRA.U !UP0, `(.L_x_93) ;  /* 0x0000000108cc7547 */ /* 0x000fea000b800000 */
[----:B------:R-:W1:Y:S01]  /*5c40*/  LDCU UR9, c[0x0][0xc20] ;  /* 0x00018400ff0977ac */ /* 0x000e620008000800 */
[----:B------:R-:W-:Y:S02]  /*5c50*/  UIMAD.WIDE.U32 UR4, UR53, UR59, URZ ;  /* 0x0000003b350472a5 */ /* 0x000fe4000f8e00ff */
[----:B------:R-:W-:Y:S02]  /*5c60*/  UIMAD.WIDE.U32 UR6, UR60, UR56, URZ ;  /* 0x000000383c0672a5 */ /* 0x000fe4000f8e00ff */
[----:B------:R-:W-:Y:S02]  /*5c70*/  UIMAD.WIDE.U32 UR10, UR36, UR59, URZ ;  /* 0x0000003b240a72a5 */ /* 0x000fe4000f8e00ff */
[----:B------:R-:W-:Y:S02]  /*5c80*/  UISETP.NE.AND UP0, UPT, UR58, 0x1, UPT ;  /* 0x000000013a00788c */ /* 0x000fe4000bf05270 */
[----:B------:R-:W-:Y:S02]  /*5c90*/  UISETP.NE.AND UP1, UPT, UR48, 0x1, UPT ;  /* 0x000000013000788c */ /* 0x000fe4000bf25270 */
[----:B------:R-:W-:Y:S02]  /*5ca0*/  UISETP.NE.AND UP2, UPT, UR39, 0x1, UPT ;  /* 0x000000012700788c */ /* 0x000fe4000bf45270 */
[----:B------:R-:W-:Y:S01]  /*5cb0*/  UIMAD.WIDE.U32 UR12, UR37, UR56, URZ ;  /* 0x00000038250c72a5 */ /* 0x000fe2000f8e00ff */
[----:B------:R-:W-:Y:S01]  /*5cc0*/  UMOV UR4, UR5 ;  /* 0x0000000500047c82 */ /* 0x000fe20008000000 */
[----:B------:R-:W-:Y:S01]  /*5cd0*/  UMOV UR6, UR11 ;  /* 0x0000000b00067c82 */ /* 0x000fe20008000000 */
[----:B-1----:R-:W-:Y:S03]  /*5ce0*/  USHF.R.U32.HI UR8, URZ, UR9, UR4 ;  /* 0x00000009ff087299 */ /* 0x002fe60008011604 */
[----:B------:R-:W-:Y:S02]  /*5cf0*/  UMOV UR4, UR7 ;  /* 0x0000000700047c82 */ /* 0x000fe40008000000 */
[----:B------:R-:W-:Y:S02]  /*5d00*/  USHF.R.U32.HI UR5, URZ, UR57, UR4 ;  /* 0x00000039ff057299 */ /* 0x000fe40008011604 */
[----:B------:R-:W-:Y:S02]  /*5d10*/  USEL UR4, UR53, UR8, !UP0 ;  /* 0x0000000835047287 */ /* 0x000fe4000c000000 */
[----:B------:R-:W-:Y:S02]  /*5d20*/  USHF.R.U32.HI UR8, URZ, UR9, UR6 ;  /* 0x00000009ff087299 */ /* 0x000fe40008011606 */
[----:B------:R-:W-:Y:S02]  /*5d30*/  UIMAD.WIDE.U32 UR6, UR4, UR46, URZ ;  /* 0x0000002e040672a5 */ /* 0x000fe4000f8e00ff */
[----:B------:R-:W-:Y:S02]  /*5d40*/  USEL UR9, UR60, UR5, !UP1 ;  /* 0x000000053c097287 */ /* 0x000fe4000c800000 */
[----:B------:R-:W-:Y:S02]  /*5d50*/  USEL UR8, UR36, UR8, !UP0 ;  /* 0x0000000824087287 */ /* 0x000fe4000c000000 */
[----:B------:R-:W-:Y:S01]  /*5d60*/  UIMAD.WIDE.U32 UR10, UR9, UR46, URZ ;  /* 0x0000002e090a72a5 */ /* 0x000fe2000f8e00ff */
[----:B------:R-:W-:Y:S01]  /*5d70*/  UMOV UR6, UR7 ;  /* 0x0000000700067c82 */ /* 0x000fe20008000000 */
[----:B------:R-:W-:Y:S01]  /*5d80*/  UMOV UR5, UR13 ;  /* 0x0000000d00057c82 */ /* 0x000fe20008000000 */
[----:B------:R-:W-:Y:S02]  /*5d90*/  @UP2 USHF.R.U32.HI UR4, URZ, UR47, UR6 ;  /* 0x0000002fff042299 */ /* 0x000fe40008011606 */
[----:B------:R-:W-:Y:S02]  /*5da0*/  USHF.R.U32.HI UR5, URZ, UR57, UR5 ;  /* 0x00000039ff057299 */ /* 0x000fe40008011605 */
[----:B------:R-:W-:Y:S02]  /*5db0*/  UIMAD UR4, UR39, UR4, URZ ;  /* 0x00000004270472a4 */ /* 0x000fe4000f8e02ff */
[----:B------:R-:W-:Y:S02]  /*5dc0*/  USEL UR5, UR37, UR5, !UP1 ;  /* 0x0000000525057287 */ /* 0x000fe4000c800000 */
[----:B------:R-:W-:Y:S01]  /*5dd0*/  UISETP.GE.AND UP0, UPT, UR8, UR4, UPT ;  /* 0x000000040800728c */ /* 0x000fe2000bf06270 */
[----:B------:R-:W-:Y:S01]  /*5de0*/  UMOV UR6, UR11 ;  /* 0x0000000b00067c82 */ /* 0x000fe20008000000 */
[----:B------:R-:W-:Y:S02]  /*5df0*/  UIMAD.WIDE.U32 UR10, UR8, UR46, URZ ;  /* 0x0000002e080a72a5 */ /* 0x000fe4000f8e00ff */
[----:B------:R-:W-:Y:S04]  /*5e00*/  @UP2 USHF.R.U32.HI UR9, URZ, UR47, UR6 ;  /* 0x0000002fff092299 */ /* 0x000fe80008011606 */
[----:B------:R-:W-:Y:S01]  /*5e10*/  UIMAD UR6, UR39, UR9, URZ ;  /* 0x00000009270672a4 */ /* 0x000fe2000f8e02ff */
[----:B------:R-:W-:Y:S03]  /*5e20*/  UMOV UR4, UR11 ;  /* 0x0000000b00047c82 */ /* 0x000fe60008000000 */
[----:B------:R-:W-:Y:S02]  /*5e30*/  UISETP.GE.OR UP0, UPT, UR5, UR6, UP0 ;  /* 0x000000060500728c */ /* 0x000fe40008706670 */
[----:B------:R-:W-:Y:S02]  /*5e40*/  USHF.R.U32.HI UR4, URZ, UR47, UR4 ;  /* 0x0000002fff047299 */ /* 0x000fe40008011604 */
[----:B------:R-:W-:Y:S02]  /*5e50*/  UIMAD.WIDE.U32 UR6, UR5, UR46, URZ ;  /* 0x0000002e050672a5 */ /* 0x000fe4000f8e00ff */
[----:B------:R-:W-:Y:S02]  /*5e60*/  USEL UR11, UR8, UR4, !UP2 ;  /* 0x00000004080b7287 */ /* 0x000fe4000d000000 */
[----:B------:R-:W-:Y:S02]  /*5e70*/  UIADD3 UR6, UPT, UPT, -UR5, URZ, URZ ;  /* 0x000000ff05067290 */ /* 0x000fe4000fffe1ff */
[----:B------:R-:W-:Y:S02]  /*5e80*/  UIADD3 UR10, UPT, UPT, -UR11, URZ, URZ ;  /* 0x000000ff0b0a7290 */ /* 0x000fe4000fffe1ff */
[----:B------:R-:W-:Y:S02]  /*5e90*/  UIMAD UR6, UR48, UR6, UR37 ;  /* 0x00000006300672a4 */ /* 0x000fe4000f8e0225 */
[----:B------:R-:W-:Y:S01]  /*5ea0*/  UIMAD UR10, UR39, UR10, UR8 ;  /* 0x0000000a270a72a4 */ /* 0x000fe2000f8e0208 */
[----:B------:R-:W-:Y:S01]  /*5eb0*/  @!UP0 UMOV UR4, UR7 ;  /* 0x0000000700048c82 */ /* 0x000fe20008000000 */
[----:B------:R-:W-:Y:S02]  /*5ec0*/  UIADD3 UR7, UPT, UPT, -UR8, URZ, URZ ;  /* 0x000000ff08077290 */ /* 0x000fe4000fffe1ff */
[----:B------:R-:W-:Y:S04]  /*5ed0*/  @!UP0 USHF.R.U32.HI UR4, URZ, UR47, UR4 ;  /* 0x0000002fff048299 */ /* 0x000fe80008011604 */
[----:B------:R-:W-:Y:S04]  /*5ee0*/  @!UP0 USEL UR4, UR5, UR4, !UP2 ;  /* 0x0000000405048287 */ /* 0x000fe8000d000000 */
[----:B------:R-:W-:Y:S02]  /*5ef0*/  @!UP0 UIMAD UR9, UR9, UR10, UR4 ;  /* 0x0000000a090982a4 */ /* 0x000fe4000f8e0204 */
[----:B------:R-:W-:Y:S02]  /*5f00*/  @!UP0 UIADD3 UR10, UPT, UPT, UR11, -UR4, URZ ;  /* 0x800000040b0a8290 */ /* 0x000fe4000fffe0ff */
[----:B------:R-:W-:Y:S02]  /*5f10*/  UIMAD UR4, UR58, UR7, UR36 ;  /* 0x000000073a0472a4 */ /* 0x000fe4000f8e0224 */
[----:B------:R-:W-:Y:S03]  /*5f20*/  @!UP0 UIMAD UR8, UR10, UR39, UR5 ;  /* 0x000000270a0882a4 */ /* 0x000fe6000f8e0205 */
[----:B------:R-:W-:Y:S02]  /*5f30*/  @!UP0 UMOV UR5, UR9 ;  /* 0x0000000900058c82 */ /* 0x000fe40008000000 */
[----:B------:R-:W-:Y:S02]  /*5f40*/  UIMAD UR37, UR5, UR48, UR6 ;  /* 0x00000030052572a4 */ /* 0x000fe4000f8e0206 */
[----:B------:R-:W-:Y:S11]  /*5f50*/  UIMAD UR36, UR8, UR58, UR4 ;  /* 0x0000003a082472a4 */ /* 0x000ff6000f8e0204 */
[----:B------:R-:W-:Y:S01]  /*5f60*/  @!UPT UIADD3 URZ, UPT, UPT, URZ, URZ, URZ ;  /* 0x000000fffffff290 */ /* 0x000fe2000fffe0ff */
.L_x_93:
[----:B------:R-:W-:Y:S01]  /*5f70*/  UISETP.NE.AND UP0, UPT, UR38, 0x1, UPT ;  /* 0x000000012600788c */ /* 0x000fe2000bf05270 */
[----:B------:R-:W-:Y:S01]  /*5f80*/  @P0 SHF.R.U32.HI R4, RZ, 0x10, R5 ;  /* 0x00000010ff040819 */ /* 0x000fe20000011605 */
[----:B------:R-:W-:Y:S02]  /*5f90*/  UIADD3 UR11, UPT, UPT, UR49, 0x200, URZ ;  /* 0x00000200310b7890 */ /* 0x000fe4000fffe0ff */
[----:B------:R-:W-:Y:S01]  /*5fa0*/  USHF.L.U32 UR41, UR24, 0x7, URZ ;  /* 0x0000000718297899 */ /* 0x000fe200080006ff */
[----:B------:R-:W-:Y:S06]  /*5fb0*/  @P0 R2UR UR61, R4 ;  /* 0x00000000043d02ca */ /* 0x000fec00000e0000 */
[----:B------:R-:W1:Y:S01]  /*5fc0*/  @!UP0 LDCU.128 UR12, c[0x0][0xc10] ;  /* 0x00018200ff0c87ac */ /* 0x000e620008000c00 */
[----:B------:R-:W2:Y:S01]  /*5fd0*/  @!UP0 LDCU UR5, c[0x0][0xc0c] ;  /* 0x00018180ff0587ac */ /* 0x000ea20008000800 */
[----:B------:R-:W3:Y:S01]  /*5fe0*/  @!UP0 LDCU UR10, c[0x0][0xc20] ;  /* 0x00018400ff0a87ac */ /* 0x000ee20008000800 */
[----:B-1----:R-:W-:Y:S02]  /*5ff0*/  UIMAD.WIDE.U32 UR8, UR37, UR12, URZ ;  /* 0x0000000c250872a5 */ /* 0x002fe4000f8e00ff */
[----:B------:R-:W-:Y:S02]  /*6000*/  UIMAD.WIDE.U32 UR6, UR36, UR15, URZ ;  /* 0x0000000f240672a5 */ /* 0x000fe4000f8e00ff */
[----:B------:R-:W-:Y:S03]  /*6010*/  @!UP0 UISETP.NE.AND UP1, UPT, UR14, 0x1, UPT ;  /* 0x000000010e00888c */ /* 0x000fe6000bf25270 */
[----:B------:R-:W-:Y:S01]  /*6020*/  @!UP0 UMOV UR4, UR9 ;  /* 0x0000000900048c82 */ /* 0x000fe20008000000 */
[----:B--2---:R-:W-:Y:S02]  /*6030*/  @!UP0 UISETP.NE.AND UP2, UPT, UR5, 0x1, UPT ;  /* 0x000000010500888c */ /* 0x004fe4000bf45270 */
[----:B------:R-:W-:Y:S01]  /*6040*/  @!UP0 USHF.R.U32.HI UR4, URZ, UR13, UR4 ;  /* 0x0000000dff048299 */ /* 0x000fe20008011604 */
[----:B------:R-:W-:Y:S02]  /*6050*/  @!UP0 UMOV UR6, UR7 ;  /* 0x0000000700068c82 */ /* 0x000fe40008000000 */
[----:B---3--:R-:W-:Y:S02]  /*6060*/  @!UP0 USHF.R.U32.HI UR6, URZ, UR10, UR6 ;  /* 0x0000000aff068299 */ /* 0x008fe40008011606 */
[----:B------:R-:W-:Y:S02]  /*6070*/  @!UP0 USEL UR7, UR37, UR4, !UP2 ;  /* 0x0000000425078287 */ /* 0x000fe4000d000000 */
[----:B------:R-:W-:Y:S04]  /*6080*/  @!UP0 USEL UR6, UR36, UR6, !UP1 ;  /* 0x0000000624068287 */ /* 0x000fe8000c800000 */
[----:B------:R-:W-:Y:S02]  /*6090*/  @!UP0 UIADD3 UR4, UPT, UPT, -UR7, UR6, URZ ;  /* 0x0000000607048290 */ /* 0x000fe4000fffe1ff */
[----:B------:R-:W-:Y:S02]  /*60a0*/  @!UP0 UIADD3 UR6, UPT, UPT, UR7, -UR6, URZ ;  /* 0x8000000607068290 */ /* 0x000fe4000fffe0ff */
[----:B------:R-:W-:Y:S02]  /*60b0*/  @!UP0 UIMAD UR37, UR4, UR5, UR37 ;  /* 0x00000005042582a4 */ /* 0x000fe4000f8e0225 */
[----:B------:R-:W-:Y:S02]  /*60c0*/  @!UP0 UIMAD UR36, UR6, UR14, UR36 ;  /* 0x0000000e062482a4 */ /* 0x000fe4000f8e0224 */
[----:B------:R-:W-:Y:S09]  /*60d0*/  ULOP3.LUT UP0, URZ, UR11, 0x1b0, URZ, 0xc0, !UPT ;  /* 0x000001b00bff7892 */ /* 0x000ff2000f80c0ff */
[----:B------:R-:W-:Y:S05]  /*60e0*/  BRA.U !UP0, `(.L_x_94) ;  /* 0x0000000108407547 */ /* 0x000fea000b800000 */
[----:B------:R-:W1:Y:S01]  /*60f0*/  LDCU.64 UR8, c[0x4][0x80] ;  /* 0x01001000ff0877ac */ /* 0x000e620008000a00 */
[----:B------:R-:W-:Y:S01]  /*6100*/  MOV R15, 0x0 ;  /* 0x00000000000f7802 */ /* 0x000fe20000000f00 */
[----:B------:R-:W-:Y:S02]  /*6110*/  HFMA2 R12, -RZ, RZ, 0, 5.9604644775390625e-08 ;  /* 0x00000001ff0c7431 */ /* 0x000fe400000001ff */
[----:B------:R-:W-:Y:S02]  /*6120*/  IMAD.MOV.U32 R8, RZ, RZ, 0x70 ;  /* 0x00000070ff087424 */ /* 0x000fe400078e00ff */
[----:B------:R-:W-:Y:S01]  /*6130*/  IMAD.MOV.U32 R13, RZ, RZ, RZ ;  /* 0x000000ffff0d7224 */ /* 0x000fe200078e00ff */
[----:B------:R-:W2:Y:S01]  /*6140*/  LDCU.64 UR6, c[0x4][0x88] ;  /* 0x01001100ff0677ac */ /* 0x000ea20008000a00 */
[----:B------:R-:W3:Y:S01]  /*6150*/  LDC.64 R14, c[0x4][R15] ;  /* 0x010000000f0e7b82 */ /* 0x000ee20000000a00 */
[----:B------:R-:W4:Y:S01]  /*6160*/  LDCU.64 UR4, c[0x4][0x8] ;  /* 0x01000100ff0477ac */ /* 0x000f220008000a00 */
[----:B-1----:R-:W-:Y:S01]  /*6170*/  MOV R5, UR9 ;  /* 0x0000000900057c02 */ /* 0x002fe20008000f00 */
[----:B------:R-:W-:Y:S01]  /*6180*/  IMAD.U32 R4, RZ, RZ, UR8 ;  /* 0x00000008ff047e24 */ /* 0x000fe2000f8e00ff */
[----:B--2---:R-:W-:Y:S01]  /*6190*/  MOV R7, UR7 ;  /* 0x0000000700077c02 */ /* 0x004fe20008000f00 */
[----:B------:R-:W-:Y:S01]  /*61a0*/  IMAD.U32 R6, RZ, RZ, UR6 ;  /* 0x00000006ff067e24 */ /* 0x000fe2000f8e00ff */
[----:B----4-:R-:W-:Y:S01]  /*61b0*/  MOV R11, UR5 ;  /* 0x00000005000b7c02 */ /* 0x010fe20008000f00 */
[----:B------:R-:W-:Y:S02]  /*61c0*/  IMAD.U32 R10, RZ, RZ, UR4 ;  /* 0x00000004ff0a7e24 */ /* 0x000fe4000f8e00ff */
[----:B------:R-:W-:Y:S07]  /*61d0*/  LEPC R20, `(.L_x_94) ;  /* 0x000000001014794e */ /* 0x000fee0000000000 */
[----:B---3-5:R-:W-:Y:S05]  /*61e0*/  CALL.ABS.NOINC R14 ;  /* 0x000000000e007343 */ /* 0x028fea0003c00000 */
.L_x_94:
[----:B------:R-:W-:Y:S01]  /*61f0*/  LOP3.LUT P0, RZ, R107, 0x1b0, RZ, 0xc0, !PT ;  /* 0x000001b06bff7812 */ /* 0x000fe2000780c0ff */
[----:B------:R-:W-:Y:S11]  /*6200*/  BSSY.RECONVERGENT B6, `(.L_x_95) ;  /* 0x0000013000067945 */ /* 0x000ff60003800200 */
[----:B------:R-:W-:Y:S01]  /*6210*/  @!UPT UIADD3 URZ, UPT, UPT, URZ, URZ, URZ ;  /* 0x000000fffffff290 */ /* 0x000fe2000fffe0ff */
[----:B------:R-:W-:Y:S05]  /*6220*/  @!P0 BRA `(.L_x_96) ;  /* 0x0000000000408947 */ /* 0x000fea0003800000 */
        /* <DEDUP_REMOVED lines=16> */
.L_x_96:
[----:B------:R-:W-:Y:S05]  /*6330*/  BSYNC.RECONVERGENT B6 ;  /* 0x0000000000067941 */ /* 0x000fea0003800200 */
.L_x_95:
[----:B------:R-:W-:Y:S01]  /*6340*/  R2UR UR4, R105 ;  /* 0x00000000690472ca */ /* 0x000fe200000e0000 */
[----:B------:R-:W-:Y:S01]  /*6350*/  UISETP.NE.U32.AND UP0, UPT, UR62, URZ, UPT ;  /* 0x000000ff3e00728c */ /* 0x000fe2000bf05070 */
[----:B------:R-:W-:Y:S02]  /*6360*/  ISETP.NE.U32.AND P4, PT, R84, RZ, PT ;  /* 0x000000ff5400720c */ /* 0x000fe40003f85070 */
[----:B------:R-:W-:Y:S01]  /*6370*/  ISETP.NE.U32.AND P2, PT, RZ, UR54, PT ;  /* 0x00000036ff007c0c */ /* 0x000fe2000bf45070 */
[----:B------:R-:W-:Y:S01]  /*6380*/  UISETP.NE.AND.EX UP1, UPT, UR63, URZ, UPT, UP0 ;  /* 0x000000ff3f00728c */ /* 0x000fe2000bf25300 */
[----:B------:R-:W-:Y:S01]  /*6390*/  ISETP.NE.AND.EX P4, PT, R85, RZ, PT, P4 ;  /* 0x000000ff5500720c */ /* 0x000fe20003f85340 */
[----:B------:R-:W-:Y:S01]  /*63a0*/  UPLOP3.LUT UP0, UPT, UPT, UPT, UPT, 0x40, 0x4 ;  /* 0x000000000004789c */ /* 0x000fe20003f0e870 */
[----:B------:R-:W-:Y:S05]  /*63b0*/  ISETP.NE.AND.EX P2, PT, RZ, UR55, PT, P2 ;  /* 0x00000037ff007c0c */ /* 0x000fea000bf45320 */
[----:B------:R-:W-:Y:S06]  /*63c0*/  UISETP.NE.AND UP2, UPT, UR4, URZ, UPT ;  /* 0x000000ff0400728c */ /* 0x000fec000bf45270 */
[----:B------:R-:W-:Y:S05]  /*63d0*/  PLOP3.LUT P1, PT, PT, PT, UP2, 0x80, 0x8 ;  /* 0x000000000008781c */ /* 0x000fea0003f2f028 */
[----:B------:R-:W-:Y:S06]  /*63e0*/  @UP2 UPLOP3.LUT UP0, UPT, UPT, UPT, UP1, 0x80, 0x8 ;  /* 0x000000000008289c */ /* 0x000fec0003f0f010 */
[----:B------:R-:W-:Y:S01]  /*63f0*/  PLOP3.LUT P0, PT, PT, PT, UP0, 0x80, 0x8 ;  /* 0x000000000008781c */ /* 0x000fe20003f0f008 */
[----:B------:R-:W-:Y:S01]  /*6400*/  @!UPT UIADD3 URZ, UPT, UPT, URZ, URZ, URZ ;  /* 0x000000fffffff290 */ /* 0x000fe2000fffe0ff */
[----:B------:R-:W-:Y:S11]  /*6410*/  BRA.U !UP1, `(.L_x_97) ;  /* 0x00000001093c7547 */ /* 0x000ff6000b800000 */
[----:B------:R-:W-:Y:S01]  /*6420*/  UISETP.NE.U32.AND UP0, UPT, UR54, URZ, UPT ;  /* 0x000000ff3600728c */ /* 0x000fe2000bf05070 */
[----:B------:R-:W-:Y:S01]  /*6430*/  HFMA2 R0, -RZ, RZ, 0, 5.9604644775390625e-08 ;  /* 0x00000001ff007431 */ /* 0x000fe200000001ff */
[----:B------:R-:W1:Y:S01]  /*6440*/  LDCU.64 UR8, c[0x0][0x358] ;  /* 0x00006b00ff0877ac */ /* 0x000e620008000a00 */
[----:B------:R-:W-:Y:S01]  /*6450*/  IMAD.MOV.U32 R94, RZ, RZ, 0x1 ;  /* 0x00000001ff5e7424 */ /* 0x000fe200078e00ff */
[----:B------:R-:W-:Y:S06]  /*6460*/  UISETP.NE.AND.EX UP0, UPT, UR55, URZ, UPT, UP0 ;  /* 0x000000ff3700728c */ /* 0x000fec000bf05300 */
[----:B------:R-:W-:Y:S05]  /*6470*/  PLOP3.LUT P3, PT, PT, PT, UP0, 0x80, 0x8 ;  /* 0x000000000008781c */ /* 0x000fea0003f6f008 */
[----:B------:R-:W2:Y:S01]  /*6480*/  @UP0 LDCU.64 UR4, c[0x0][0x988] ;  /* 0x00013100ff0407ac */ /* 0x000ea20008000a00 */
[----:B------:R-:W-:Y:S07]  /*6490*/  @UP0 UIMAD UR6, UR51, UR62, URZ ;  /* 0x0000003e330602a4 */ /* 0x000fee000f8e02ff */
[----:B------:R-:W-:Y:S01]  /*64a0*/  @!P3 PRMT R94, R0, 0x7610, R94 ;  /* 0x00007610005eb816 */ /* 0x000fe2000000005e */
[----:B--2---:R-:W-:Y:S06]  /*64b0*/  @UP0 UIMAD.WIDE UR4, UR6, 0x4, UR4 ;  /* 0x00000004060408a5 */ /* 0x004fec000f8e0204 */
[----:B------:R-:W-:Y:S01]  /*64c0*/  IMAD.U32 R4, RZ, RZ, UR4 ;  /* 0x00000004ff047e24 */ /* 0x000fe2000f8e00ff */
[----:B------:R-:W-:Y:S04]  /*64d0*/  MOV R5, UR5 ;  /* 0x0000000500057c02 */ /* 0x000fe80008000f00 */
[----:B------:R-:W2:Y:S01]  /*64e0*/  @!UP0 LDCU UR4, c[0x0][0x980] ;  /* 0x00013000ff0487ac */ /* 0x000ea20008000800 */
[----:B-1---5:R1:W5:Y:S02]  /*64f0*/  @P3 LDG.E R41, desc[UR8][R4.64] ;  /* 0x0000000804293981 */ /* 0x022364000c1e1900 */
[----:B-12---:R-:W-:Y:S02]  /*6500*/  @!P3 IMAD.U32 R41, RZ, RZ, UR4 ;  /* 0x00000004ff29be24 */ /* 0x006fe4000f8e00ff */
.L_x_97:
[----:B------:R-:W-:Y:S05]  /*6510*/  @!P4 BRA `(.L_x_98) ;  /* 0x000000000024c947 */ /* 0x000fea0003800000 */
[----:B------:R-:W-:Y:S01]  /*6520*/  ISETP.NE.U32.AND P3, PT, R74, RZ, PT ;  /* 0x000000ff4a00720c */ /* 0x000fe20003f65070 */
[----:B------:R-:W1:Y:S03]  /*6530*/  LDCU.64 UR4, c[0x0][0x358] ;  /* 0x00006b00ff0477ac */ /* 0x000e660008000a00 */
[----:B------:R-:W-:Y:S11]  /*6540*/  ISETP.NE.AND.EX P3, PT, R75, RZ, PT, P3 ;  /* 0x000000ff4b00720c */ /* 0x000ff60003f65330 */
[----:B------:R-:W-:Y:S02]  /*6550*/  @!UPT UIADD3 URZ, UPT, UPT, URZ, URZ, URZ ;  /* 0x000000fffffff290 */ /* 0x000fe4000fffe0ff */
[----:B------:R-:W2:Y:S01]  /*6560*/  @P3 LDC.64 R4, c[0x0][0x9a8] ;  /* 0x00026a00ff043b82 */ /* 0x000ea20000000a00 */
[----:B------:R-:W-:Y:S04]  /*6570*/  @P3 IMAD R0, R84, UR51, RZ ;  /* 0x0000003354003c24 */ /* 0x000fe8000f8e02ff */
[----:B--2---:R-:W-:Y:S05]  /*6580*/  @P3 IMAD.WIDE R4, R0, 0x4, R4 ;  /* 0x0000000400043825 */ /* 0x004fea00078e0204 */
[----:B-1---5:R1:W5:Y:S02]  /*6590*/  @P3 LDG.E R38, desc[UR4][R4.64] ;  /* 0x0000000404263981 */ /* 0x022364000c1e1900 */
[----:B-1----:R-:W2:Y:S02]  /*65a0*/  @!P3 LDC R38, c[0x0][0x9a0] ;  /* 0x00026800ff26bb82 */ /* 0x002ea40000000800 */
.L_x_98:
[----:B-----5:R-:W-:Y:S01]  /*65b0*/  FSETP.NEU.AND P4, PT, R41, RZ, PT ;  /* 0x000000ff2900720b */ /* 0x020fe20003f8d000 */
[----:B------:R-:W-:Y:S01]  /*65c0*/  USHF.L.U32 UR8, UR50, 0x6, URZ ;  /* 0x0000000632087899 */ /* 0x000fe200080006ff */
[----:B------:R-:W-:Y:S01]  /*65d0*/  SEL R6, RZ, 0xffffffff, P2 ;  /* 0xffffffffff067807 */ /* 0x000fe20001000000 */
[----:B------:R-:W-:Y:S01]  /*65e0*/  BSSY B1, `(.L_x_99) ;  /* 0x000005d000017945 */ /* 0x000fe20003800000 */
[----:B------:R-:W-:Y:S01]  /*65f0*/  LOP3.LUT P3, RZ, R94, 0xff, RZ, 0xc0, !PT ;  /* 0x000000ff5eff7812 */ /* 0x000fe2000786c0ff */
[----:B------:R-:W-:Y:S01]  /*6600*/  IMAD.MOV.U32 R118, RZ, RZ, 0x1 ;  /* 0x00000001ff767424 */ /* 0x000fe200078e00ff */
[----:B------:R-:W-:Y:S01]  /*6610*/  @P1 SEL R3, RZ, 0xffffffff, P4 ;  /* 0xffffffffff031807 */ /* 0x000fe20002000000 */
[----:B------:R-:W-:Y:S01]  /*6620*/  IMAD.U32 R111, RZ, RZ, UR8 ;  /* 0x00000008ff6f7e24 */ /* 0x000fe2000f8e00ff */
[----:B------:R-:W-:Y:S01]  /*6630*/  LEA R0, R88, UR49, 0x3 ;  /* 0x0000003158007c11 */ /* 0x000fe2000f8e18ff */
[----:B------:R-:W-:Y:S01]  /*6640*/  IMAD.IADD R39, R37, 0x1, R2 ;  /* 0x0000000125277824 */ /* 0x000fe200078e0202 */
[----:B------:R-:W-:Y:S02]  /*6650*/  @P0 SEL R3, R6, R3, !P3 ;  /* 0x0000000306030207 */ /* 0x000fe40005800000 */
[----:B------:R-:W-:Y:S02]  /*6660*/  CS2R R82, SRZ ;  /* 0x0000000000527805 */ /* 0x000fe4000001ff00 */
[----:B------:R-:W-:Y:S02]  /*6670*/  R2UR UR4, R103 ;  /* 0x00000000670472ca */ /* 0x000fe400000e0000 */
[----:B------:R-:W-:Y:S02]  /*6680*/  CS2R R80, SRZ ;  /* 0x0000000000507805 */ /* 0x000fe4000001ff00 */
[----:B------:R-:W-:Y:S02]  /*6690*/  @P1 LOP3.LUT R3, R3, 0x1, RZ, 0xc0, !PT ;  /* 0x0000000103031812 */ /* 0x000fe400078ec0ff */
[----:B------:R-:W-:Y:S02]  /*66a0*/  CS2R R78, SRZ ;  /* 0x00000000004e7805 */ /* 0x000fe4000001ff00 */
[----:B------:R-:W-:Y:S02]  /*66b0*/  R2UR UR7, R102 ;  /* 0x00000000660772ca */ /* 0x000fe400000e0000 */
[----:B------:R-:W-:Y:S02]  /*66c0*/  CS2R R76, SRZ ;  /* 0x00000000004c7805 */ /* 0x000fe4000001ff00 */
[----:B------:R-:W-:Y:S02]  /*66d0*/  ISETP.NE.U32.OR P6, PT, R3, 0x1, !P1 ;  /* 0x000000010300780c */ /* 0x000fe40004fc5470 */
[----:B------:R-:W-:Y:S02]  /*66e0*/  R2UR UR11, R104 ;  /* 0x00000000680b72ca */ /* 0x000fe400000e0000 */
[----:B------:R-:W-:Y:S02]  /*66f0*/  R2UR UR6, R100 ;  /* 0x00000000640672ca */ /* 0x000fe400000e0000 */
[----:B------:R-:W-:Y:S01]  /*6700*/  R2UR UR13, R99 ;  /* 0x00000000630d72ca */ /* 0x000fe200000e0000 */
[----:B------:R-:W-:Y:S01]  /*6710*/  UIMAD.WIDE.U32 UR4, UR8, UR4, URZ ;  /* 0x00000004080472a5 */ /* 0x000fe2000f8e00ff */
[----:B------:R-:W-:Y:S02]  /*6720*/  LEA R117, R36, UR49, 0x3 ;  /* 0x0000003124757c11 */ /* 0x000fe4000f8e18ff */
[----:B------:R-:W-:Y:S01]  /*6730*/  SHF.L.U32 R4, R90, 0x1f, RZ ;  /* 0x0000001f5a047819 */ /* 0x000fe200000006ff */
[----:B------:R-:W-:Y:S01]  /*6740*/  USHF.R.U32.HI UR5, URZ, UR7, UR5 ;  /* 0x00000007ff057299 */ /* 0x000fe20008011605 */
[----:B------:R-:W-:Y:S02]  /*6750*/  R2UR UR10, R101 ;  /* 0x00000000650a72ca */ /* 0x000fe400000e0000 */
[----:B------:R-:W-:Y:S01]  /*6760*/  @P6 SHF.L.U32 R9, R87, 0x1f, RZ ;  /* 0x0000001f57096819 */ /* 0x000fe200000006ff */
[----:B------:R-:W-:Y:S01]  /*6770*/  UISETP.NE.AND UP0, UPT, UR11, 0x1, UPT ;  /* 0x000000010b00788c */ /* 0x000fe2000bf05270 */
[----:B------:R-:W-:Y:S02]  /*6780*/  R2UR UR12, R97 ;  /* 0x00000000610c72ca */ /* 0x000fe400000e0000 */
[----:B------:R-:W1:Y:S01]  /*6790*/  @P6 SYNCS.PHASECHK.TRANS64.TRYWAIT P1, [R0+URZ+0x110], R9 ;  /* 0x00011009000065a7 */ /* 0x000e6200080211ff */
[----:B------:R-:W-:Y:S01]  /*67a0*/  USEL UR5, UR8, UR5, !UP0 ;  /* 0x0000000508057287 */ /* 0x000fe2000c000000 */
[----:B------:R-:W-:Y:S02]  /*67b0*/  R2UR UR9, R98 ;  /* 0x00000000620972ca */ /* 0x000fe400000e0000 */
[----:B------:R-:W-:Y:S01]  /*67c0*/  PLOP3.LUT P2, PT, PT, PT, UP1, 0x80, 0x8 ;  /* 0x000000000008781c */ /* 0x000fe20003f4f018 */
[----:B------:R-:W-:Y:S01]  /*67d0*/  UIMAD.WIDE.U32 UR6, UR5, UR6, URZ ;  /* 0x00000006050672a5 */ /* 0x000fe2000f8e00ff */
[----:B------:R-:W-:Y:S01]  /*67e0*/  SEL R3, RZ, 0xffffffff, P4 ;  /* 0xffffffffff037807 */ /* 0x000fe20002000000 */
[----:B------:R-:W-:Y:S01]  /*67f0*/  UISETP.NE.AND UP0, UPT, UR10, 0x1, UPT ;  /* 0x000000010a00788c */ /* 0x000fe2000bf05270 */
[----:B------:R-:W-:Y:S01]  /*6800*/  IMAD.U32 R110, RZ, RZ, UR5 ;  /* 0x00000005ff6e7e24 */ /* 0x000fe2000f8e00ff */
[----:B------:R-:W-:Y:S03]  /*6810*/  P2R R112, PR, RZ, 0x40 ;  /* 0x00000040ff707803 */ /* 0x000fe60000000000 */
[----:B------:R-:W-:Y:S02]  /*6820*/  UMOV UR4, UR7 ;  /* 0x0000000700047c82 */ /* 0x000fe40008000000 */
[----:B------:R-:W-:Y:S01]  /*6830*/  USHF.R.U32.HI UR4, URZ, UR13, UR4 ;  /* 0x0000000dff047299 */ /* 0x000fe20008011604 */
[----:B------:R3:W4:Y:S02]  /*6840*/  SYNCS.PHASECHK.TRANS64.TRYWAIT P0, [R117+URZ+0x150], R4 ;  /* 0x00015004750075a7 */ /* 0x00072400080011ff */
[----:B------:R-:W-:Y:S01]  /*6850*/  @P2 SEL R3, R6, R3, !P3 ;  /* 0x0000000306032207 */ /* 0x000fe20005800000 */
[----:B------:R-:W-:Y:S01]  /*6860*/  IMAD R6, RZ, RZ, -UR5 ;  /* 0x80000005ff067e24 */ /* 0x000fe2000f8e02ff */
[----:B------:R-:W-:Y:S02]  /*6870*/  USEL UR4, UR5, UR4, !UP0 ;  /* 0x0000000405047287 */ /* 0x000fe4000c000000 */
[----:B------:R-:W-:Y:S01]  /*6880*/  UISETP.NE.AND UP0, UPT, UR9, 0x1, UPT ;  /* 0x000000010900788c */ /* 0x000fe2000bf05270 */
[----:B------:R-:W-:Y:S01]  /*6890*/  IMAD R111, R6, UR11, R111 ;  /* 0x0000000b066f7c24 */ /* 0x000fe2000f8e026f */
[----:B------:R-:W-:Y:S01]  /*68a0*/  LOP3.LUT R3, R3, 0x1, RZ, 0xc0, !PT ;  /* 0x0000000103037812 */ /* 0x000fe200078ec0ff */
[----:B------:R-:W-:Y:S01]  /*68b0*/  UIMAD.WIDE.U32 UR6, UR4, UR12, URZ ;  /* 0x0000000c040672a5 */ /* 0x000fe2000f8e00ff */
[----:B------:R-:W-:Y:S01]  /*68c0*/  IMAD.U32 R109, RZ, RZ, UR4 ;  /* 0x00000004ff6d7e24 */ /* 0x000fe2000f8e00ff */
[----:B------:R-:W2:Y:S01]  /*68d0*/  LDCU UR12, c[0x0][0xba0] ;  /* 0x00017400ff0c77ac */ /* 0x000ea20008000800 */
[----:B------:R-:W-:Y:S01]  /*68e0*/  PLOP3.LUT P2, PT, PT, PT, UP0, 0x80, 0x8 ;  /* 0x000000000008781c */ /* 0x000fe20003f4f008 */
[----:B------:R-:W-:Y:S01]  /*68f0*/  IMAD R7, RZ, RZ, -UR4 ;  /* 0x80000004ff077e24 */ /* 0x000fe2000f8e02ff */
[----:B------:R-:W-:Y:S01]  /*6900*/  ISETP.NE.U32.AND P5, PT, R3, 0x1, PT ;  /* 0x000000010300780c */ /* 0x000fe20003fa5070 */
[----:B------:R-:W-:Y:S01]  /*6910*/  IMAD.U32 R108, RZ, RZ, UR4 ;  /* 0x00000004ff6c7e24 */ /* 0x000fe2000f8e00ff */
[----:B------:R-:W-:Y:S01]  /*6920*/  UMOV UR6, UR7 ;  /* 0x0000000700067c82 */ /* 0x000fe20008000000 */
[----:B------:R-:W-:Y:S01]  /*6930*/  IMAD R110, R7, UR10, R110 ;  /* 0x0000000a076e7c24 */ /* 0x000fe2000f8e026e */
[----:B------:R-:W-:Y:S02]  /*6940*/  P2R R119, PR, RZ, 0x20 ;  /* 0x00000020ff777803 */ /* 0x000fe40000000000 */
[----:B-1----:R-:W-:Y:S01]  /*6950*/  @P6 SEL R118, RZ, 0x1, !P1 ;  /* 0x00000001ff766807 */ /* 0x002fe20004800000 */
[----:B--2---:R-:W-:Y:S06]  /*6960*/  USHF.R.U32.HI UR6, URZ, UR12, UR6 ;  /* 0x0000000cff067299 */ /* 0x004fec0008011606 */
[----:B------:R-:W-:Y:S05]  /*6970*/  SEL R109, R109, UR6, !P2 ;  /* 0x000000066d6d7c07 */ /* 0x000fea000d000000 */
[----:B------:R-:W-:Y:S04]  /*6980*/  IMAD.MOV R5, RZ, RZ, -R109 ;  /* 0x000000ffff057224 */ /* 0x000fe800078e0a6d */
[----:B------:R-:W-:Y:S01]  /*6990*/  IMAD R108, R5, UR9, R108 ;  /* 0x00000009056c7c24 */ /* 0x000fe2000f8e026c */
[----:B---34-:R-:W-:Y:S06]  /*69a0*/  @!P6 BRA `(.L_x_100) ;  /* 0x000000000080e947 */ /* 0x018fec0003800000 */
[----:B------:R-:W-:Y:S01]  /*69b0*/  @P5 IMAD R6, R88, 0x1000, R91 ;  /* 0x0000100058065824 */ /* 0x000fe200078e025b */
[----:B------:R-:W1:Y:S01]  /*69c0*/  S2R R2, SR_CgaCtaId ;  /* 0x0000000000027919 */ /* 0x000e620000008800 */
[----:B------:R-:W-:Y:S01]  /*69d0*/  ISETP.NE.AND P1, PT, R118, RZ, PT ;  /* 0x000000ff7600720c */ /* 0x000fe20003f25270 */
[----:B------:R-:W-:Y:S01]  /*69e0*/  BSSY B0, `(.L_x_101) ;  /* 0x000000b000007945 */ /* 0x000fe20003800000 */
[----:B------:R-:W-:Y:S01]  /*69f0*/  @P5 VIADD R5, R6, UR49 ;  /* 0x0000003106055c36 */ /* 0x000fe20008000000 */
[----:B------:R-:W-:Y:S02]  /*6a00*/  CS2R R78, SRZ ;  /* 0x00000000004e7805 */ /* 0x000fe4000001ff00 */
[----:B------:R-:W-:Y:S02]  /*6a10*/  CS2R R76, SRZ ;  /* 0x00000000004c7805 */ /* 0x000fe4000001ff00 */
[----:B------:R-:W-:Y:S01]  /*6a20*/  CS2R R82, SRZ ;  /* 0x0000000000527805 */ /* 0x000fe2000001ff00 */
[----:B------:R-:W-:Y:S01]  /*6a30*/  @P5 IMAD R5, R92, -0x10, R5 ;  /* 0xfffffff05c055824 */ /* 0x000fe200078e0205 */
[----:B------:R-:W-:Y:S04]  /*6a40*/  CS2R R80, SRZ ;  /* 0x0000000000507805 */ /* 0x000fe8000001ff00 */
[----:B------:R-:W-:Y:S05]  /*6a50*/  @P1 BRA `(.L_x_102) ;  /* 0x00000000000c1947 */ /* 0x000fea0003800000 */
[----:B------:R-:W-:Y:S04]  /*6a60*/  SHF.L.U32 R3, R87, 0x1f, RZ ;  /* 0x0000001f57037819 */ /* 0x000fe800000006ff */
[----:B------:R-:W2:Y:S02]  /*6a70*/  SYNCS.PHASECHK.TRANS64.TRYWAIT P1, [R0+URZ+0x110], R3 ;  /* 0x00011003000075a7 */ /* 0x000ea400080211ff */
[----:B--2---:R-:W-:Y:S05]  /*6a80*/  @!P1 BRA `(.L_x_103) ;  /* 0x0000002400e89947 */ /* 0x004fea0003800000 */
.L_x_102:
[----:B------:R-:W-:Y:S05]  /*6a90*/  BSYNC B0 ;  /* 0x0000000000007941 */ /* 0x000fea0003800000 */
.L_x_101:
[----:B------:R-:W-:Y:S01]  /*6aa0*/  ISETP.NE.AND P1, PT, R119, RZ, PT ;  /* 0x000000ff7700720c */ /* 0x000fe20003f25270 */
[----:B--2---:R-:W-:Y:S02]  /*6ab0*/  VIADD R3, R0, 0x120 ;  /* 0x0000012000037836 */ /* 0x004fe40000000000 */
[----:B------:R-:W-:Y:S03]  /*6ac0*/  VIADD R88, R88, 0x1 ;  /* 0x0000000158587836 */ /* 0x000fe60000000000 */
[----:B-1----:R-:W-:Y:S07]  /*6ad0*/  PRMT R2, R2, 0x654, R3 ;  /* 0x0000065402027816 */ /* 0x002fee0000000003 */
[----:B------:R1:W2:Y:S04]  /*6ae0*/  @P1 LDS.128 R76, [R6+UR49+0x200] ;  /* 0x00020031064c1984 */ /* 0x0002a80008000c00 */
[----:B------:R1:W3:Y:S01]  /*6af0*/  @P1 LDS.128 R80, [R5+0x210] ;  /* 0x0002100005501984 */ /* 0x0002e20000000c00 */
[C---:B------:R-:W-:Y:S01]  /*6b00*/  ISETP.NE.AND P1, PT, R88.reuse, 0x2, PT ;  /* 0x000000025800780c */ /* 0x040fe20003f25270 */
[----:B------:R-:W-:Y:S01]  /*6b10*/  @!PT LDS RZ, [RZ] ;  /* 0x00000000fffff984 */ /* 0x000fe20000000800 */
[----:B------:R-:W-:Y:S01]  /*6b20*/  @!PT LDS RZ, [RZ] ;  /* 0x00000000fffff984 */ /* 0x000fe20000000800 */
[----:B------:R-:W-:Y:S01]  /*6b30*/  @!PT LDS RZ, [RZ] ;  /* 0x00000000fffff984 */ /* 0x000fe20000000800 */
[----:B------:R-:W-:Y:S01]  /*6b40*/  @!PT LDS RZ, [RZ] ;  /* 0x00000000fffff984 */ /* 0x000fe20000000800 */
[----:B------:R4:W-:Y:S06]  /*6b50*/  MEMBAR.ALL.CTA ;  /* 0x0000000000007992 */ /* 0x0009ec0000008000 */
[----:B----4-:R-:W4:Y:S01]  /*6b60*/  FENCE.VIEW.ASYNC.S ;  /* 0x00000000000073c6 */ /* 0x010f220000000000 */
[----:B------:R-:W-:Y:S02]  /*6b70*/  SEL R0, RZ, 0x1, P1 ;  /* 0x00000001ff007807 */ /* 0x000fe40000800000 */
[----:B------:R-:W-:Y:S02]  /*6b80*/  SEL R88, R88, RZ, P1 ;  /* 0x000000ff58587207 */ /* 0x000fe40000800000 */
[----:B------:R-:W-:Y:S01]  /*6b90*/  LOP3.LUT R87, R87, R0, RZ, 0x3c, !PT ;  /* 0x0000000057577212 */ /* 0x000fe200078e3cff */
[----:B----4-:R1:W-:Y:S06]  /*6ba0*/  SYNCS.ARRIVE.TRANS64.RED.A1T0 RZ, [R2+URZ], RZ ;  /* 0x000000ff02ff79a7 */ /* 0x0103ec00081004ff */
.L_x_100:
[----:B------:R-:W-:Y:S05]  /*6bb0*/  BSYNC B1 ;  /* 0x0000000000017941 */ /* 0x000fea0003800000 */
.L_x_99:
[----:B------:R-:W-:Y:S04]  /*6bc0*/  SHF.R.U32.HI R0, RZ, 0x15, R39 ;  /* 0x00000015ff007819 */ /* 0x000fe80000011627 */
[----:B------:R-:W-:Y:S01]  /*6bd0*/  LOP3.LUT P1, RZ, R0, 0x3, R95, 0x48, !PT ;  /* 0x0000000300ff7812 */ /* 0x000fe2000782485f */
[----:B------:R-:W-:Y:S01]  /*6be0*/  @!UPT UIADD3 URZ, UPT, UPT, URZ, URZ, URZ ;  /* 0x000000fffffff290 */ /* 0x000fe2000fffe0ff */
[----:B------:R-:W-:Y:S11]  /*6bf0*/  @P0 BRA `(.L_x_104) ;  /* 0x0000000000080947 */ /* 0x000ff60003800000 */
[----:B------:R-:W4:Y:S02]  /*6c00*/  SYNCS.PHASECHK.TRANS64.TRYWAIT P0, [R117+URZ+0x150], R4 ;  /* 0x00015004750075a7 */ /* 0x000f2400080011ff */
[----:B----4-:R-:W-:Y:S05]  /*6c10*/  @!P0 BRA `(.L_x_105) ;  /* 0x0000002400988947 */ /* 0x010fea0003800000 */
.L_x_104:
[----:B------:R-:W-:Y:S04]  /*6c20*/  BSSY.RECONVERGENT B6, `(.L_x_106) ;  /* 0x0000012000067945 */ /* 0x000fe80003800200 */
[----:B------:R-:W-:Y:S05]  /*6c30*/  @!P1 BRA `(.L_x_107) ;  /* 0x0000000000409947 */ /* 0x000fea0003800000 */
[----:B------:R-:W5:Y:S01]  /*6c40*/  LDCU.64 UR8, c[0x4][0x70] ;  /* 0x01000e00ff0877ac */ /* 0x000f620008000a00 */
[----:B------:R-:W-:Y:S01]  /*6c50*/  MOV R3, 0x0 ;  /* 0x0000000000037802 */ /* 0x000fe20000000f00 */
[----:B------:R-:W-:Y:S02]  /*6c60*/  HFMA2 R12, -RZ, RZ, 0, 5.9604644775390625e-08 ;  /* 0x00000001ff0c7431 */ /* 0x000fe400000001ff */
[----:B------:R-:W-:Y:S02]  /*6c70*/  IMAD.MOV.U32 R8, RZ, RZ, 0x192 ;  /* 0x00000192ff087424 */ /* 0x000fe400078e00ff */
[----:B------:R-:W-:Y:S01]  /*6c80*/  IMAD.MOV.U32 R13, RZ, RZ, RZ ;  /* 0x000000ffff0d7224 */ /* 0x000fe200078e00ff */
[----:B------:R-:W2:Y:S01]  /*6c90*/  LDCU.64 UR6, c[0x4][0x78] ;  /* 0x01000f00ff0677ac */ /* 0x000ea20008000a00 */
[----:B-1----:R-:W1:Y:S01]  /*6ca0*/  LDC.64 R2, c[0x4][R3] ;  /* 0x0100000003027b82 */ /* 0x002e620000000a00 */
[----:B------:R-:W3:Y:S01]  /*6cb0*/  LDCU.64 UR4, c[0x4][0x10] ;  /* 0x01000200ff0477ac */ /* 0x000ee20008000a00 */
[----:B-----5:R-:W-:Y:S01]  /*6cc0*/  MOV R5, UR9 ;  /* 0x0000000900057c02 */ /* 0x020fe20008000f00 */
[----:B----4-:R-:W-:Y:S01]  /*6cd0*/  IMAD.U32 R4, RZ, RZ, UR8 ;  /* 0x00000008ff047e24 */ /* 0x010fe2000f8e00ff */
[----:B--2---:R-:W-:Y:S01]  /*6ce0*/  MOV R7, UR7 ;  /* 0x0000000700077c02 */ /* 0x004fe20008000f00 */
[----:B------:R-:W-:Y:S01]  /*6cf0*/  IMAD.U32 R6, RZ, RZ, UR6 ;  /* 0x00000006ff067e24 */ /* 0x000fe2000f8e00ff */
[----:B---3--:R-:W-:Y:S01]  /*6d00*/  MOV R11, UR5 ;  /* 0x00000005000b7c02 */ /* 0x008fe20008000f00 */
[----:B------:R-:W-:Y:S02]  /*6d10*/  IMAD.U32 R10, RZ, RZ, UR4 ;  /* 0x00000004ff0a7e24 */ /* 0x000fe4000f8e00ff */
[----:B------:R-:W-:Y:S07]  /*6d20*/  LEPC R20, `(.L_x_107) ;  /* 0x000000001014794e */ /* 0x000fee0000000000 */
[----:B-1----:R-:W-:Y:S05]  /*6d30*/  CALL.ABS.NOINC R2 ;  /* 0x0000000002007343 */ /* 0x002fea0003c00000 */
.L_x_107:
[----:B------:R-:W-:Y:S05]  /*6d40*/  BSYNC.RECONVERGENT B6 ;  /* 0x0000000000067941 */ /* 0x000fea0003800200 */
.L_x_106:
[-C--:B--2---:R-:W-:Y:S01]  /*6d50*/  F2FP.F16.E4M3.UNPACK_B R42, R76.reuse ;  /* 0x0000004cff2a723e */ /* 0x084fe200020006ff */
[----:B------:R-:W-:Y:S05]  /*6d60*/  WARPSYNC.ALL ;  /* 0x0000000000007948 */ /* 0x000fea0003800000 */
[----:B------:R-:W-:Y:S01]  /*6d70*/  R2UR UR4, R39 ;  /* 0x00000000270472ca */ /* 0x000fe200000e0000 */
[--C-:B------:R-:W-:Y:S01]  /*6d80*/  HADD2.F32 R40, -RZ, R42.reuse.H0_H0 ;  /* 0x2000002aff287230 */ /* 0x100fe20000004100 */
[----:B------:R-:W-:Y:S01]  /*6d90*/  F2FP.F16.E4M3.UNPACK_B R44, R76.H1 ;  /* 0x0000004cff2c723e */ /* 0x000fe200030006ff */
[----:B------:R-:W-:Y:S01]  /*6da0*/  HADD2.F32 R43, -RZ, R42.H1_H1 ;  /* 0x3000002aff2b7230 */ /* 0x000fe20000004100 */
[-C--:B------:R-:W-:Y:S01]  /*6db0*/  F2FP.F16.E4M3.UNPACK_B R46, R77.reuse ;  /* 0x0000004dff2e723e */ /* 0x080fe200020006ff */
[----:B------:R-:W-:Y:S01]  /*6dc0*/  BSSY.RECONVERGENT B0, `(.L_x_108) ;  /* 0x000009c000007945 */ /* 0x000fe20003800200 */
[----:B------:R-:W-:Y:S01]  /*6dd0*/  F2FP.F16.E4M3.UNPACK_B R48, R77.H1 ;  /* 0x0000004dff30723e */ /* 0x000fe200030006ff */
[--C-:B------:R-:W-:Y:S01]  /*6de0*/  HADD2.F32 R42, -RZ, R44.reuse.H0_H0 ;  /* 0x2000002cff2a7230 */ /* 0x100fe20000004100 */
[-C--:B------:R-:W-:Y:S01]  /*6df0*/  F2FP.F16.E4M3.UNPACK_B R50, R78.reuse ;  /* 0x0000004eff32723e */ /* 0x080fe200020006ff */
[----:B------:R-:W-:Y:S01]  /*6e00*/  HADD2.F32 R44, -RZ, R44.H1_H1 ;  /* 0x3000002cff2c7230 */ /* 0x000fe20000004100 */
[----:B------:R-:W-:Y:S01]  /*6e10*/  F2FP.F16.E4M3.UNPACK_B R52, R78.H1 ;  /* 0x0000004eff34723e */ /* 0x000fe200030006ff */
[--C-:B------:R-:W-:Y:S01]  /*6e20*/  HADD2.F32 R45, -RZ, R46.reuse.H0_H0 ;  /* 0x2000002eff2d7230 */ /* 0x100fe20000004100 */
[----:B------:R-:W-:Y:S01]  /*6e30*/  F2FP.F16.E4M3.UNPACK_B R54, R79 ;  /* 0x0000004fff36723e */ /* 0x000fe200020006ff */
[----:B-1--4-:R-:W-:Y:S01]  /*6e40*/  LDTM.16dp32bit_t0_t15.x32 R4, tmem[UR4] ;  /* 0x00000004000479ee */ /* 0x012fe20008a80000 */
[----:B------:R-:W1:Y:S01]  /*6e50*/  LDTM.16dp32bit_t16_t31.x32 R4, tmem[UR4+0x20] ;  /* 0x00002004000479ee */ /* 0x000e620008aa0000 */
[----:B------:R-:W-:Y:S01]  /*6e60*/  ISETP.NE.AND P6, PT, R112, RZ, PT ;  /* 0x000000ff7000720c */ /* 0x000fe20003fc5270 */
[----:B------:R-:W-:Y:S01]  /*6e70*/  HADD2.F32 R46, -RZ, R46.H1_H1 ;  /* 0x3000002eff2e7230 */ /* 0x000fe20000004100 */
[----:B------:R-:W-:Y:S01]  /*6e80*/  IADD3 R125, PT, PT, R91, UR49, RZ ;  /* 0x000000315b7d7c10 */ /* 0x000fe2000fffe0ff */
[--C-:B------:R-:W-:Y:S01]  /*6e90*/  HADD2.F32 R49, -RZ, R50.reuse.H0_H0 ;  /* 0x20000032ff317230 */ /* 0x100fe20000004100 */
[----:B------:R-:W-:Y:S01]  /*6ea0*/  SHF.L.U32 R124, R106, 0x4, RZ ;  /* 0x000000046a7c7819 */ /* 0x000fe200000006ff */
[----:B------:R-:W-:Y:S01]  /*6eb0*/  HADD2.F32 R50, -RZ, R50.H1_H1 ;  /* 0x30000032ff327230 */ /* 0x000fe20000004100 */
[----:B---3--:R-:W-:Y:S01]  /*6ec0*/  F2FP.F16.E4M3.UNPACK_B R58, R80 ;  /* 0x00000050ff3a723e */ /* 0x008fe200020006ff */
[--C-:B------:R-:W-:Y:S01]  /*6ed0*/  HADD2.F32 R53, -RZ, R54.reuse.H0_H0 ;  /* 0x20000036ff357230 */ /* 0x100fe20000004100 */
[----:B------:R-:W-:Y:S01]  /*6ee0*/  IADD3 R116, PT, PT, R125, R124, RZ ;  /* 0x0000007c7d747210 */ /* 0x000fe20007ffe0ff */
[----:B------:R-:W-:Y:S01]  /*6ef0*/  HADD2.F32 R54, -RZ, R54.H1_H1 ;  /* 0x30000036ff367230 */ /* 0x000fe20000004100 */
[----:B------:R-:W-:Y:S01]  /*6f00*/  F2FP.F16.E4M3.UNPACK_B R62, R81 ;  /* 0x00000051ff3e723e */ /* 0x000fe200020006ff */
[--C-:B------:R-:W-:Y:S01]  /*6f10*/  HADD2.F32 R57, -RZ, R58.reuse.H0_H0 ;  /* 0x2000003aff397230 */ /* 0x100fe20000004100 */
[----:B------:R-:W-:Y:S01]  /*6f20*/  F2FP.F16.E4M3.UNPACK_B R66, R82 ;  /* 0x00000052ff42723e */ /* 0x000fe200020006ff */
[----:B------:R-:W-:Y:S01]  /*6f30*/  HADD2.F32 R58, -RZ, R58.H1_H1 ;  /* 0x3000003aff3a7230 */ /* 0x000fe20000004100 */
[----:B------:R-:W-:Y:S01]  /*6f40*/  F2FP.F16.E4M3.UNPACK_B R70, R83 ;  /* 0x00000053ff46723e */ /* 0x000fe200020006ff */
[--C-:B------:R-:W-:Y:S01]  /*6f50*/  HADD2.F32 R61, -RZ, R62.reuse.H0_H0 ;  /* 0x2000003eff3d7230 */ /* 0x100fe20000004100 */
[----:B------:R-:W-:Y:S01]  /*6f60*/  F2FP.F16.E4M3.UNPACK_B R56, R79.H1 ;  /* 0x0000004fff38723e */ /* 0x000fe200030006ff */
[----:B------:R-:W-:Y:S01]  /*6f70*/  HADD2.F32 R62, -RZ, R62.H1_H1 ;  /* 0x3000003eff3e7230 */ /* 0x000fe20000004100 */
[----:B------:R-:W-:Y:S01]  /*6f80*/  F2FP.F16.E4M3.UNPACK_B R60, R80.H1 ;  /* 0x00000050ff3c723e */ /* 0x000fe200030006ff */
[--C-:B------:R-:W-:Y:S01]  /*6f90*/  HADD2.F32 R65, -RZ, R66.reuse.H0_H0 ;  /* 0x20000042ff417230 */ /* 0x100fe20000004100 */
[----:B------:R-:W-:Y:S01]  /*6fa0*/  F2FP.F16.E4M3.UNPACK_B R64, R81.H1 ;  /* 0x00000051ff40723e */ /* 0x000fe200030006ff */
[----:B------:R-:W-:Y:S01]  /*6fb0*/  HADD2.F32 R66, -RZ, R66.H1_H1 ;  /* 0x30000042ff427230 */ /* 0x000fe20000004100 */
[----:B------:R-:W-:Y:S01]  /*6fc0*/  F2FP.F16.E4M3.UNPACK_B R68, R82.H1 ;  /* 0x00000052ff44723e */ /* 0x000fe200030006ff */
[C---:B-1----:R-:W-:Y:S01]  /*6fd0*/  FMUL R0, R38.reuse, R4 ;  /* 0x0000000426007220 */ /* 0x042fe20000400000 */
[C---:B------:R-:W-:Y:S01]  /*6fe0*/  FMUL R2, R38.reuse, R5 ;  /* 0x0000000526027220 */ /* 0x040fe20000400000 */
[C---:B------:R-:W-:Y:S01]  /*6ff0*/  FMUL R4, R38.reuse, R8 ;  /* 0x0000000826047220 */ /* 0x040fe20000400000 */
[C---:B------:R-:W-:Y:S01]  /*7000*/  FMUL R5, R38.reuse, R9 ;  /* 0x0000000926057220 */ /* 0x040fe20000400000 */
[C---:B------:R-:W-:Y:S01]  /*7010*/  FFMA R0, R41.reuse, R40, R0 ;  /* 0x0000002829007223 */ /* 0x040fe20000000000 */
[C---:B------:R-:W-:Y:S01]  /*7020*/  FFMA R2, R41.reuse, R43, R2 ;  /* 0x0000002b29027223 */ /* 0x040fe20000000002 */
[C---:B------:R-:W-:Y:S01]  /*7030*/  FMUL R8, R38.reuse, R12 ;  /* 0x0000000c26087220 */ /* 0x040fe20000400000 */
        /* <DEDUP_REMOVED lines=9> */
[--C-:B------:R-:W-:Y:S02]  /*70d0*/  HADD2.F32 R69, -RZ, R70.reuse.H0_H0 ;  /* 0x20000046ff457230 */ /* 0x100fe40000004100 */
[C---:B------:R-:W-:Y:S01]  /*70e0*/  FMUL R28, R38.reuse, R32 ;  /* 0x00000020261c7220 */ /* 0x040fe20000400000 */
[----:B------:R-:W-:Y:S02]  /*70f0*/  HADD2.F32 R70, -RZ, R70.H1_H1 ;  /* 0x30000046ff467230 */ /* 0x000fe40000004100 */
[C---:B------:R-:W-:Y:S01]  /*7100*/  FMUL R29, R38.reuse, R33 ;  /* 0x00000021261d7220 */ /* 0x040fe20000400000 */
[C---:B------:R-:W-:Y:S01]  /*7110*/  FMUL R3, R38.reuse, R6 ;  /* 0x0000000626037220 */ /* 0x040fe20000400000 */
[C---:B------:R-:W-:Y:S01]  /*7120*/  FMUL R7, R38.reuse, R7 ;  /* 0x0000000726077220 */ /* 0x040fe20000400000 */
[--C-:B------:R-:W-:Y:S02]  /*7130*/  HADD2.F32 R47, -RZ, R48.reuse.H0_H0 ;  /* 0x20000030ff2f7230 */ /* 0x100fe40000004100 */
[C---:B------:R-:W-:Y:S01]  /*7140*/  FMUL R6, R38.reuse, R10 ;  /* 0x0000000a26067220 */ /* 0x040fe20000400000 */
[C---:B------:R-:W-:Y:S01]  /*7150*/  FFMA R3, R41.reuse, R42, R3 ;  /* 0x0000002a29037223 */ /* 0x040fe20000000003 */
[----:B------:R-:W-:Y:S02]  /*7160*/  HADD2.F32 R48, -RZ, R48.H1_H1 ;  /* 0x30000030ff307230 */ /* 0x000fe40000004100 */
[C---:B------:R-:W-:Y:S01]  /*7170*/  FFMA R7, R41.reuse, R44, R7 ;  /* 0x0000002c29077223 */ /* 0x040fe20000000007 */
[C---:B------:R-:W-:Y:S01]  /*7180*/  FFMA R4, R41.reuse, R45, R4 ;  /* 0x0000002d29047223 */ /* 0x040fe20000000004 */
[C---:B------:R-:W-:Y:S01]  /*7190*/  FFMA R5, R41.reuse, R46, R5 ;  /* 0x0000002e29057223 */ /* 0x040fe20000000005 */
[----:B------:R-:W-:Y:S01]  /*71a0*/  F2FP.F16.E4M3.UNPACK_B R72, R83.H1 ;  /* 0x00000053ff48723e */ /* 0x000fe200030006ff */
[----:B------:R-:W-:Y:S01]  /*71b0*/  FFMA R6, R41, R47, R6 ;  /* 0x0000002f29067223 */ /* 0x000fe20000000006 */
[----:B------:R-:W-:Y:S01]  /*71c0*/  F2FP.SATFINITE.E4M3.F32.PACK_AB_MERGE_C R113, R7, R3, RZ ;  /* 0x000000030771723e */ /* 0x000fe200048070ff */
[C---:B------:R-:W-:Y:S01]  /*71d0*/  FMUL R11, R38.reuse, R11 ;  /* 0x0000000b260b7220 */ /* 0x040fe20000400000 */
[--C-:B------:R-:W-:Y:S02]  /*71e0*/  HADD2.F32 R51, -RZ, R52.reuse.H0_H0 ;  /* 0x20000034ff337230 */ /* 0x100fe40000004100 */
[----:B------:R-:W-:Y:S01]  /*71f0*/  FMUL R10, R38, R14 ;  /* 0x0000000e260a7220 */ /* 0x000fe20000400000 */
[----:B------:R-:W-:Y:S01]  /*7200*/  HADD2.F32 R52, -RZ, R52.H1_H1 ;  /* 0x30000034ff347230 */ /* 0x000fe20000004100 */
[----:B------:R-:W-:Y:S01]  /*7210*/  F2FP.SATFINITE.E4M3.F32.PACK_AB_MERGE_C R112, R2, R0, R113 ;  /* 0x000000000270723e */ /* 0x000fe20004807071 */
[C---:B------:R-:W-:Y:S01]  /*7220*/  FFMA R11, R41.reuse, R48, R11 ;  /* 0x00000030290b7223 */ /* 0x040fe2000000000b */
[C---:B------:R-:W-:Y:S01]  /*7230*/  FFMA R8, R41.reuse, R49, R8 ;  /* 0x0000003129087223 */ /* 0x040fe20000000008 */
[----:B------:R-:W-:Y:S01]  /*7240*/  FFMA R9, R41, R50, R9 ;  /* 0x0000003229097223 */ /* 0x000fe20000000009 */
[----:B------:R-:W-:Y:S01]  /*7250*/  ISETP.NE.AND P0, PT, R93, RZ, PT ;  /* 0x000000ff5d00720c */ /* 0x000fe20003f05270 */
[----:B------:R-:W-:Y:S01]  /*7260*/  FFMA R10, R41, R51, R10 ;  /* 0x00000033290a7223 */ /* 0x000fe2000000000a */
[----:B------:R-:W-:Y:S01]  /*7270*/  F2FP.SATFINITE.E4M3.F32.PACK_AB_MERGE_C R114, R11, R6, RZ ;  /* 0x000000060b72723e */ /* 0x000fe200048070ff */
[C---:B------:R-:W-:Y:S01]  /*7280*/  FMUL R15, R38.reuse, R15 ;  /* 0x0000000f260f7220 */ /* 0x040fe20000400000 */
[--C-:B------:R-:W-:Y:S02]  /*7290*/  HADD2.F32 R55, -RZ, R56.reuse.H0_H0 ;  /* 0x20000038ff377230 */ /* 0x100fe40000004100 */
[C---:B------:R-:W-:Y:S01]  /*72a0*/  FMUL R14, R38.reuse, R18 ;  /* 0x00000012260e7220 */ /* 0x040fe20000400000 */
[----:B------:R-:W-:Y:S01]  /*72b0*/  HADD2.F32 R56, -RZ, R56.H1_H1 ;  /* 0x30000038ff387230 */ /* 0x000fe20000004100 */
[----:B------:R-:W-:Y:S01]  /*72c0*/  F2FP.SATFINITE.E4M3.F32.PACK_AB_MERGE_C R113, R5, R4, R114 ;  /* 0x000000040571723e */ /* 0x000fe20004807072 */
[C---:B------:R-:W-:Y:S01]  /*72d0*/  FFMA R15, R41.reuse, R52, R15 ;  /* 0x00000034290f7223 */ /* 0x040fe2000000000f */
[C---:B------:R-:W-:Y:S01]  /*72e0*/  FFMA R12, R41.reuse, R53, R12 ;  /* 0x00000035290c7223 */ /* 0x040fe2000000000c */
[C---:B------:R-:W-:Y:S01]  /*72f0*/  FFMA R13, R41.reuse, R54, R13 ;  /* 0x00000036290d7223 */ /* 0x040fe2000000000d */
[C---:B------:R-:W-:Y:S01]  /*7300*/  FMUL R19, R38.reuse, R19 ;  /* 0x0000001326137220 */ /* 0x040fe20000400000 */
[--C-:B------:R-:W-:Y:S02]  /*7310*/  HADD2.F32 R59, -RZ, R60.reuse.H0_H0 ;  /* 0x2000003cff3b7230 */ /* 0x100fe40000004100 */
[C---:B------:R-:W-:Y:S01]  /*7320*/  FFMA R14, R41.reuse, R55, R14 ;  /* 0x00000037290e7223 */ /* 0x040fe2000000000e */
[----:B------:R-:W-:Y:S02]  /*7330*/  HADD2.F32 R60, -RZ, R60.H1_H1 ;  /* 0x3000003cff3c7230 */ /* 0x000fe40000004100 */
[C---:B------:R-:W-:Y:S01]  /*7340*/  FMUL R18, R38.reuse, R22 ;  /* 0x0000001626127220 */ /* 0x040fe20000400000 */
[C---:B------:R-:W-:Y:S01]  /*7350*/  FFMA R19, R41.reuse, R56, R19 ;  /* 0x0000003829137223 */ /* 0x040fe20000000013 */
[C---:B------:R-:W-:Y:S01]  /*7360*/  FMUL R23, R38.reuse, R23 ;  /* 0x0000001726177220 */ /* 0x040fe20000400000 */
[C---:B------:R-:W-:Y:S01]  /*7370*/  FFMA R16, R41.reuse, R57, R16 ;  /* 0x0000003929107223 */ /* 0x040fe20000000010 */
[C---:B------:R-:W-:Y:S01]  /*7380*/  FFMA R17, R41.reuse, R58, R17 ;  /* 0x0000003a29117223 */ /* 0x040fe20000000011 */
        /* <DEDUP_REMOVED lines=9> */
[----:B------:R-:W-:Y:S01]  /*7420*/  FFMA R22, R41, R63, R22 ;  /* 0x0000003f29167223 */ /* 0x000fe20000000016 */
[----:B------:R-:W-:Y:S02]  /*7430*/  HADD2.F32 R68, -RZ, R68.H1_H1 ;  /* 0x30000044ff447230 */ /* 0x000fe40000004100 */
[C---:B------:R-:W-:Y:S01]  /*7440*/  FMUL R26, R38.reuse, R30 ;  /* 0x0000001e261a7220 */ /* 0x040fe20000400000 */
[----:B------:R-:W-:Y:S01]  /*7450*/  F2FP.SATFINITE.E4M3.F32.PACK_AB_MERGE_C R115, R15, R10, RZ ;  /* 0x0000000a0f73723e */ /* 0x000fe200048070ff */
        /* <DEDUP_REMOVED lines=8> */
[----:B------:R-:W-:Y:S01]  /*74e0*/  F2FP.SATFINITE.E4M3.F32.PACK_AB_MERGE_C R114, R9, R8, R115 ;  /* 0x000000080972723e */ /* 0x000fe20004807073 */
[----:B------:R-:W-:Y:S01]  /*74f0*/  FFMA R31, R41, R68, R31 ;  /* 0x00000044291f7223 */ /* 0x000fe2000000001f */
[----:B------:R-:W-:Y:S01]  /*7500*/  FMUL R35, R38, R35 ;  /* 0x0000002326237220 */ /* 0x000fe20000400000 */
[----:B------:R-:W-:Y:S01]  /*7510*/  F2FP.SATFINITE.E4M3.F32.PACK_AB_MERGE_C R115, R19, R14, RZ ;  /* 0x0000000e1373723e */ /* 0x000fe200048070ff */
[C---:B------:R-:W-:Y:S01]  /*7520*/  FFMA R28, R41.reuse, R69, R28 ;  /* 0x00000045291c7223 */ /* 0x040fe2000000001c */
[C---:B------:R-:W-:Y:S01]  /*7530*/  FFMA R29, R41.reuse, R70, R29 ;  /* 0x00000046291d7223 */ /* 0x040fe2000000001d */
[C---:B------:R-:W-:Y:S01]  /*7540*/  FFMA R30, R41.reuse, R71, R30 ;  /* 0x00000047291e7223 */ /* 0x040fe2000000001e */
[----:B------:R-:W-:Y:S01]  /*7550*/  FFMA R35, R41, R72, R35 ;  /* 0x0000004829237223 */ /* 0x000fe20000000023 */
[----:B------:R-:W-:Y:S02]  /*7560*/  F2FP.SATFINITE.E4M3.F32.PACK_AB_MERGE_C R115, R13, R12, R115 ;  /* 0x0000000c0d73723e */ /* 0x000fe40004807073 */
[----:B------:R-:W-:Y:S02]  /*7570*/  F2FP.SATFINITE.E4M3.F32.PACK_AB_MERGE_C R120, R23, R18, RZ ;  /* 0x000000121778723e */ /* 0x000fe400048070ff */
[----:B------:R-:W-:Y:S01]  /*7580*/  F2FP.SATFINITE.E4M3.F32.PACK_AB_MERGE_C R121, R27, R22, RZ ;  /* 0x000000161b79723e */ /* 0x000fe200048070ff */
[----:B------:R1:W-:Y:S01]  /*7590*/  STS.128 [R91+UR49+0x2200], R112 ;  /* 0x002200705b007988 */ /* 0x0003e20008000c31 */
[----:B------:R-:W-:Y:S02]  /*75a0*/  F2FP.SATFINITE.E4M3.F32.PACK_AB_MERGE_C R122, R31, R26, RZ ;  /* 0x0000001a1f7a723e */ /* 0x000fe400048070ff */
[----:B------:R-:W-:Y:S02]  /*75b0*/  F2FP.SATFINITE.E4M3.F32.PACK_AB_MERGE_C R123, R35, R30, RZ ;  /* 0x0000001e237b723e */ /* 0x000fe400048070ff */
[----:B------:R-:W-:Y:S02]  /*75c0*/  F2FP.SATFINITE.E4M3.F32.PACK_AB_MERGE_C R120, R17, R16, R120 ;  /* 0x000000101178723e */ /* 0x000fe40004807078 */
[----:B------:R-:W-:Y:S02]  /*75d0*/  F2FP.SATFINITE.E4M3.F32.PACK_AB_MERGE_C R121, R21, R20, R121 ;  /* 0x000000141579723e */ /* 0x000fe40004807079 */
[----:B------:R-:W-:Y:S02]  /*75e0*/  F2FP.SATFINITE.E4M3.F32.PACK_AB_MERGE_C R122, R25, R24, R122 ;  /* 0x00000018197a723e */ /* 0x000fe4000480707a */
[----:B------:R-:W-:Y:S02]  /*75f0*/  F2FP.SATFINITE.E4M3.F32.PACK_AB_MERGE_C R123, R29, R28, R123 ;  /* 0x0000001c1d7b723e */ /* 0x000fe4000480707b */
[----:B------:R-:W-:Y:S02]  /*7600*/  LEA R125, R88, UR49, 0x3 ;  /* 0x00000031587d7c11 */ /* 0x000fe4000f8e18ff */
[----:B------:R-:W-:Y:S01]  /*7610*/  @P6 SHF.L.U32 R32, R87, 0x1f, RZ ;  /* 0x0000001f57206819 */ /* 0x000fe200000006ff */
[----:B------:R1:W-:Y:S01]  /*7620*/  STS.128 [R116+0x2210], R120 ;  /* 0x0022107874007388 */ /* 0x0003e20000000c00 */
[----:B------:R-:W-:Y:S01]  /*7630*/  @!PT LDS RZ, [RZ] ;  /* 0x00000000fffff984 */ /* 0x000fe20000000800 */
[----:B------:R-:W-:Y:S01]  /*7640*/  @!PT LDS RZ, [RZ] ;  /* 0x00000000fffff984 */ /* 0x000fe20000000800 */
[----:B------:R-:W-:Y:S01]  /*7650*/  @!PT LDS RZ, [RZ] ;  /* 0x00000000fffff984 */ /* 0x000fe20000000800 */
[----:B------:R-:W-:Y:S01]  /*7660*/  @!PT LDS RZ, [RZ] ;  /* 0x00000000fffff984 */ /* 0x000fe20000000800 */
[----:B------:R2:W-:Y:S07]  /*7670*/  MEMBAR.ALL.CTA ;  /* 0x0000000000007992 */ /* 0x0005ee0000008000 */
[----:B--2---:R-:W2:Y:S02]  /*7680*/  FENCE.VIEW.ASYNC.S ;  /* 0x00000000000073c6 */ /* 0x004ea40000000000 */
[----:B--2---:R-:W-:Y:S06]  /*7690*/  BAR.SYNC.DEFER_BLOCKING 0x1, 0x80 ;  /* 0x0042000000007b1d */ /* 0x004fec0000010000 */
[----:B------:R-:W-:Y:S05]  /*76a0*/  @P0 BRA `(.L_x_109) ;  /* 0x0000000000340947 */ /* 0x000fea0003800000 */
[----:B------:R-:W2:Y:S01]  /*76b0*/  LDCU.64 UR6, c[0x0][0x348] ;  /* 0x00006900ff0677ac */ /* 0x000ea20008000a00 */
[----:B------:R-:W-:Y:S02]  /*76c0*/  R2UR UR42, R111 ;  /* 0x000000006f2a72ca */ /* 0x000fe400000e0000 */
[----:B------:R-:W-:Y:S01]  /*76d0*/  R2UR UR43, R110 ;  /* 0x000000006e2b72ca */ /* 0x000fe200000e0000 */
[----:B------:R-:W-:Y:S01]  /*76e0*/  UIADD3 UR4, UPT, UPT, UR49, 0x2200, URZ ;  /* 0x0000220031047890 */ /* 0x000fe2000fffe0ff */
[----:B------:R-:W-:Y:S02]  /*76f0*/  R2UR UR44, R108 ;  /* 0x000000006c2c72ca */ /* 0x000fe400000e0000 */
[----:B------:R-:W-:Y:S03]  /*7700*/  R2UR UR45, R109 ;  /* 0x000000006d2d72ca */ /* 0x000fe600000e0000 */
[----:B------:R-:W-:Y:S05]  /*7710*/  IMAD.U32 R107, RZ, RZ, UR4 ;  /* 0x00000004ff6b7e24 */ /* 0x000fea000f8e00ff */
[----:B------:R-:W-:Y:S01]  /*7720*/  R2UR UR40, R107 ;  /* 0x000000006b2872ca */ /* 0x000fe200000e0000 */
[----:B--2---:R-:W-:Y:S04]  /*7730*/  UIADD3 UR4, UP0, UPT, UR6, 0x780, URZ ;  /* 0x0000078006047890 */ /* 0x004fe8000ff1e0ff */
[----:B------:R-:W-:Y:S09]  /*7740*/  UIADD3.X UR5, UPT, UPT, URZ, UR7, URZ, UP0, !UPT ;  /* 0x00000007ff057290 */ /* 0x000ff200087fe4ff */
[----:B------:R2:W-:Y:S01]  /*7750*/  UTMASTG.5D.IM2COL [UR40], [UR4] ;  /* 0x00000028040073b5 */ /* 0x0005e20008060000 */
[----:B------:R0:W-:Y:S01]  /*7760*/  UTMACMDFLUSH ;  /* 0x00000000000079b7 */ /* 0x0001e20000000000 */
[----:B--2---:R-:W-:Y:S04]  /*7770*/  DEPBAR.LE SB0, 0x1 ;  /* 0x000080400000791a */ /* 0x004fe80000000000 */
.L_x_109:
[----:B------:R-:W-:Y:S05]  /*7780*/  BSYNC.RECONVERGENT B0 ;  /* 0x0000000000007941 */ /* 0x000fea0003800200 */
.L_x_108:
[----:B------:R-:W-:Y:S06]  /*7790*/  BAR.SYNC.DEFER_BLOCKING 0x1, 0x80 ;  /* 0x0042000000007b1d */ /* 0x000fec0000010000 */
[----:B------:R-:W2:Y:S01]  /*77a0*/  @P6 SYNCS.PHASECHK.TRANS64.TRYWAIT P0, [R125+URZ+0x110], R32 ;  /* 0x000110207d0065a7 */ /* 0x000ea200080011ff */
[----:B------:R-:W-:Y:S01]  /*77b0*/  BSSY B1, `(.L_x_110) ;  /* 0x0000020000017945 */ /* 0x000fe20003800000 */
[----:B--2---:R-:W-:Y:S03]  /*77c0*/  @P6 SEL R118, RZ, 0x1, !P0 ;  /* 0x00000001ff766807 */ /* 0x004fe60004000000 */
[----:B------:R-:W-:Y:S05]  /*77d0*/  @!P6 BRA `(.L_x_111) ;  /* 0x000000000074e947 */ /* 0x000fea0003800000 */
[----:B------:R-:W-:Y:S01]  /*77e0*/  ISETP.NE.AND P1, PT, R119, RZ, PT ;  /* 0x000000ff7700720c */ /* 0x000fe20003f25270 */
[----:B------:R-:W2:Y:S01]  /*77f0*/  S2R R0, SR_CgaCtaId ;  /* 0x0000000000007919 */ /* 0x000ea20000008800 */
[----:B------:R-:W-:Y:S01]  /*7800*/  ISETP.NE.AND P0, PT, R118, RZ, PT ;  /* 0x000000ff7600720c */ /* 0x000fe20003f05270 */
[----:B------:R-:W-:Y:S10]  /*7810*/  BSSY B0, `(.L_x_112) ;  /* 0x0000008000007945 */ /* 0x000ff40003800000 */
[----:B------:R-:W-:Y:S05]  /*7820*/  @P1 IMAD R2, R88, 0x1000, R91 ;  /* 0x0000100058021824 */ /* 0x000fea00078e025b */
[----:B------:R-:W-:Y:S05]  /*7830*/  @P1 IADD3 R3, PT, PT, R2, UR49, RZ ;  /* 0x0000003102031c10 */ /* 0x000fea000fffe0ff */
[----:B------:R-:W-:Y:S01]  /*7840*/  @P1 IMAD.IADD R3, R3, 0x1, R124 ;  /* 0x0000000103031824 */ /* 0x000fe200078e027c */
[----:B------:R-:W-:Y:S06]  /*7850*/  @P0 BRA `(.L_x_113) ;  /* 0x00000000000c0947 */ /* 0x000fec0003800000 */
[----:B------:R-:W-:Y:S04]  /*7860*/  SHF.L.U32 R4, R87, 0x1f, RZ ;  /* 0x0000001f57047819 */ /* 0x000fe800000006ff */
[----:B------:R-:W3:Y:S02]  /*7870*/  SYNCS.PHASECHK.TRANS64.TRYWAIT P0, [R125+URZ+0x110], R4 ;  /* 0x000110047d0075a7 */ /* 0x000ee400080011ff */
[----:B---3--:R-:W-:Y:S05]  /*7880*/  @!P0 BRA `(.L_x_114) ;  /* 0x0000001800908947 */ /* 0x008fea0003800000 */
.L_x_113:
[----:B------:R-:W-:Y:S05]  /*7890*/  BSYNC B0 ;  /* 0x0000000000007941 */ /* 0x000fea0003800000 */
.L_x_112:
[----:B------:R-:W-:Y:S01]  /*78a0*/  ISETP.NE.AND P0, PT, R119, RZ, PT ;  /* 0x000000ff7700720c */ /* 0x000fe20003f05270 */
[----:B---3--:R-:W-:Y:S02]  /*78b0*/  VIADD R125, R125, 0x120 ;  /* 0x000001207d7d7836 */ /* 0x008fe40000000000 */
[----:B------:R-:W-:Y:S03]  /*78c0*/  VIADD R88, R88, 0x1 ;  /* 0x0000000158587836 */ /* 0x000fe60000000000 */
[----:B--2---:R-:W-:Y:S07]  /*78d0*/  PRMT R0, R0, 0x654, R125 ;  /* 0x0000065400007816 */ /* 0x004fee000000007d */
[----:B------:R2:W3:Y:S04]  /*78e0*/  @P0 LDS.128 R76, [R2+UR49+0x200] ;  /* 0x00020031024c0984 */ /* 0x0004e80008000c00 */
[----:B------:R2:W4:Y:S01]  /*78f0*/  @P0 LDS.128 R80, [R3+0x210] ;  /* 0x0002100003500984 */ /* 0x0005220000000c00 */
[C---:B------:R-:W-:Y:S01]  /*7900*/  ISETP.NE.AND P0, PT, R88.reuse, 0x2, PT ;  /* 0x000000025800780c */ /* 0x040fe20003f05270 */
[----:B------:R-:W-:Y:S01]  /*7910*/  @!PT LDS RZ, [RZ] ;  /* 0x00000000fffff984 */ /* 0x000fe20000000800 */
[----:B------:R-:W-:Y:S01]  /*7920*/  @!PT LDS RZ, [RZ] ;  /* 0x00000000fffff984 */ /* 0x000fe20000000800 */
[----:B------:R-:W-:Y:S01]  /*7930*/  @!PT LDS RZ, [RZ] ;  /* 0x00000000fffff984 */ /* 0x000fe20000000800 */
[----:B------:R-:W-:Y:S01]  /*7940*/  @!PT LDS RZ, [RZ] ;  /* 0x00000000fffff984 */ /* 0x000fe20000000800 */
[----:B------:R5:W-:Y:S06]  /*7950*/  MEMBAR.ALL.CTA ;  /* 0x0000000000007992 */ /* 0x000bec0000008000 */
[----:B-----5:R-:W5:Y:S01]  /*7960*/  FENCE.VIEW.ASYNC.S ;  /* 0x00000000000073c6 */ /* 0x020f620000000000 */
[----:B------:R-:W-:Y:S01]  /*7970*/  SEL R88, R88, RZ, P0 ;  /* 0x000000ff58587207 */ /* 0x000fe20000000000 */
[----:B-----5:R5:W-:Y:S02]  /*7980*/  SYNCS.ARRIVE.TRANS64.RED.A1T0 RZ, [R0+URZ], RZ ;  /* 0x000000ff00ff79a7 */ /* 0x020be400081004ff */
[----:B-----5:R-:W-:Y:S04]  /*7990*/  SEL R0, RZ, 0x1, P0 ;  /* 0x00000001ff007807 */ /* 0x020fe80000000000 */
[----:B--23--:R-:W-:Y:S02]  /*79a0*/  LOP3.LUT R87, R87, R0, RZ, 0x3c, !PT ;  /* 0x0000000057577212 */ /* 0x00cfe400078e3cff */
.L_x_111:
[----:B------:R-:W-:Y:S05]  /*79b0*/  BSYNC B1 ;  /* 0x0000000000017941 */ /* 0x000fea0003800000 */
.L_x_110:
[----:B------:R-:W-:Y:S05]  /*79c0*/  VIADD R0, R39, 0x40 ;  /* 0x0000004027007836 */ /* 0x000fea0000000000 */
[----:B------:R-:W-:Y:S04]  /*79d0*/  SHF.R.U32.HI R0, RZ, 0x15, R0 ;  /* 0x00000015ff007819 */ /* 0x000fe80000011600 */
[----:B------:R-:W-:Y:S11]  /*79e0*/  LOP3.LUT P0, RZ, R0, 0x3, R95, 0x48, !PT ;  /* 0x0000000300ff7812 */ /* 0x000ff6000780485f */
[----:B------:R-:W-:Y:S02]  /*79f0*/  @!UPT UIADD3 URZ, UPT, UPT, URZ, URZ, URZ ;  /* 0x000000fffffff290 */ /* 0x000fe4000fffe0ff */
[----:B------:R-:W-:Y:S05]  /*7a00*/  @!P0 BRA `(.L_x_115) ;  /* 0x0000000000408947 */ /* 0x000fea0003800000 */
[----:B------:R-:W2:Y:S01]  /*7a10*/  LDCU.64 UR8, c[0x4][0x70] ;  /* 0x01000e00ff0877ac */ /* 0x000ea20008000a00 */
[----:B------:R-:W-:Y:S01]  /*7a20*/  MOV R3, 0x0 ;  /* 0x0000000000037802 */ /* 0x000fe20000000f00 */
[----:B------:R-:W-:Y:S02]  /*7a30*/  HFMA2 R12, -RZ, RZ, 0, 5.9604644775390625e-08 ;  /* 0x00000001ff0c7431 */ /* 0x000fe400000001ff */
[----:B------:R-:W-:Y:S02]  /*7a40*/  IMAD.MOV.U32 R8, RZ, RZ, 0x192 ;  /* 0x00000192ff087424 */ /* 0x000fe400078e00ff */
[----:B------:R-:W-:Y:S01]  /*7a50*/  IMAD.MOV.U32 R13, RZ, RZ, RZ ;  /* 0x000000ffff0d7224 */ /* 0x000fe200078e00ff */
[----:B------:R-:W3:Y:S01]  /*7a60*/  LDCU.64 UR6, c[0x4][0x78] ;  /* 0x01000f00ff0677ac */ /* 0x000ee20008000a00 */
[----:B------:R-:W1:Y:S01]  /*7a70*/  LDC.64 R2, c[0x4][R3] ;  /* 0x0100000003027b82 */ /* 0x000e620000000a00 */
[----:B------:R-:W5:Y:S01]  /*7a80*/  LDCU.64 UR4, c[0x4][0x10] ;  /* 0x01000200ff0477ac */ /* 0x000f620008000a00 */
[----:B--2---:R-:W-:Y:S01]  /*7a90*/  MOV R5, UR9 ;  /* 0x0000000900057c02 */ /* 0x004fe20008000f00 */
[----:B------:R-:W-:Y:S01]  /*7aa0*/  IMAD.U32 R4, RZ, RZ, UR8 ;  /* 0x00000008ff047e24 */ /* 0x000fe2000f8e00ff */
[----:B---3--:R-:W-:Y:S01]  /*7ab0*/  MOV R7, UR7 ;  /* 0x0000000700077c02 */ /* 0x008fe20008000f00 */
[----:B------:R-:W-:Y:S01]  /*7ac0*/  IMAD.U32 R6, RZ, RZ, UR6 ;  /* 0x00000006ff067e24 */ /* 0x000fe2000f8e00ff */
[----:B-----5:R-:W-:Y:S01]  /*7ad0*/  MOV R11, UR5 ;  /* 0x00000005000b7c02 */ /* 0x020fe20008000f00 */
[----:B------:R-:W-:Y:S02]  /*7ae0*/  IMAD.U32 R10, RZ, RZ, UR4 ;  /* 0x00000004ff0a7e24 */ /* 0x000fe4000f8e00ff */
[----:B------:R-:W-:Y:S07]  /*7af0*/  LEPC R20, `(.L_x_115) ;  /* 0x000000001014794e */ /* 0x000fee0000000000 */
[----:B-1--4-:R-:W-:Y:S05]  /*7b00*/  CALL.ABS.NOINC R2 ;  /* 0x0000000002007343 */ /* 0x012fea0003c00000 */
.L_x_115:
[----:B------:R-:W-:Y:S01]  /*7b10*/  ISETP.NE.AND P0, PT, R93, RZ, PT ;  /* 0x000000ff5d00720c */ /* 0x000fe20003f05270 */
[----:B------:R-:W-:Y:S05]  /*7b20*/  WARPSYNC.ALL ;  /* 0x0000000000007948 */ /* 0x000fea0003800000 */
[----:B------:R-:W-:Y:S01]  /*7b30*/  R2UR UR4, R39 ;  /* 0x00000000270472ca */ /* 0x000fe200000e0000 */
[----:B------:R-:W2:Y:S01]  /*7b40*/  S2UR UR6, SR_CgaCtaId ;  /* 0x00000000000679c3 */ /* 0x000ea20000008800 */
[-C--:B------:R-:W-:Y:S01]  /*7b50*/  F2FP.F16.E4M3.UNPACK_B R42, R76.reuse ;  /* 0x0000004cff2a723e */ /* 0x080fe200020006ff */
[----:B------:R-:W-:Y:S01]  /*7b60*/  BSSY.RECONVERGENT B0, `(.L_x_116) ;  /* 0x000009e000007945 */ /* 0x000fe20003800200 */
[----:B------:R-:W-:Y:S02]  /*7b70*/  F2FP.F16.E4M3.UNPACK_B R76, R76.H1 ;  /* 0x0000004cff4c723e */ /* 0x000fe400030006ff */
[-C--:B------:R-:W-:Y:S01]  /*7b80*/  F2FP.F16.E4M3.UNPACK_B R46, R77.reuse ;  /* 0x0000004dff2e723e */ /* 0x080fe200020006ff */
[--C-:B------:R-:W-:Y:S01]  /*7b90*/  HADD2.F32 R40, -RZ, R42.reuse.H0_H0 ;  /* 0x2000002aff287230 */ /* 0x100fe20000004100 */
[----:B------:R-:W-:Y:S01]  /*7ba0*/  F2FP.F16.E4M3.UNPACK_B R77, R77.H1 ;  /* 0x0000004dff4d723e */ /* 0x000fe200030006ff */
[----:B------:R-:W-:Y:S01]  /*7bb0*/  HADD2.F32 R42, -RZ, R42.H1_H1 ;  /* 0x3000002aff2a7230 */ /* 0x000fe20000004100 */
[-C--:B------:R-:W-:Y:S01]  /*7bc0*/  F2FP.F16.E4M3.UNPACK_B R50, R78.reuse ;  /* 0x0000004eff32723e */ /* 0x080fe200020006ff */
[----:B------:R-:W-:Y:S01]  /*7bd0*/  HADD2.F32 R43, -RZ, R76.H0_H0 ;  /* 0x2000004cff2b7230 */ /* 0x000fe20000004100 */
[----:B------:R-:W-:Y:S01]  /*7be0*/  F2FP.F16.E4M3.UNPACK_B R78, R78.H1 ;  /* 0x0000004eff4e723e */ /* 0x000fe200030006ff */
[----:B------:R-:W-:Y:S01]  /*7bf0*/  LDTM.16dp32bit_t0_t15.x32 R4, tmem[UR4+0x40] ;  /* 0x00004004000479ee */ /* 0x000fe20008a80000 */
[----:B------:R-:W3:Y:S01]  /*7c00*/  LDTM.16dp32bit_t16_t31.x32 R4, tmem[UR4+0x60] ;  /* 0x00006004000479ee */ /* 0x000ee20008aa0000 */
[----:B------:R-:W-:Y:S01]  /*7c10*/  NOP ;  /* 0x0000000000007918 */ /* 0x000fe20000000000 */
[--C-:B------:R-:W-:Y:S01]  /*7c20*/  HADD2.F32 R45, -RZ, R46.reuse.H0_H0 ;  /* 0x2000002eff2d7230 */ /* 0x100fe20000004100 */
[----:B------:R-:W-:Y:S01]  /*7c30*/  R2UR UR5, R117 ;  /* 0x00000000750572ca */ /* 0x000fe200000e0000 */
[----:B------:R-:W-:Y:S01]  /*7c40*/  HADD2.F32 R46, -RZ, R46.H1_H1 ;  /* 0x3000002eff2e7230 */ /* 0x000fe20000004100 */
[----:B------:R-:W-:Y:S01]  /*7c50*/  F2FP.F16.E4M3.UNPACK_B R54, R79 ;  /* 0x0000004fff36723e */ /* 0x000fe200020006ff */
[--C-:B------:R-:W-:Y:S01]  /*7c60*/  HADD2.F32 R49, -RZ, R50.reuse.H0_H0 ;  /* 0x20000032ff317230 */ /* 0x100fe20000004100 */
[----:B----4-:R-:W-:Y:S01]  /*7c70*/  F2FP.F16.E4M3.UNPACK_B R58, R80 ;  /* 0x00000050ff3a723e */ /* 0x010fe200020006ff */
        /* <DEDUP_REMOVED lines=8> */
[----:B------:R-:W-:Y:S01]  /*7d00*/  UIADD3 UR4, UPT, UPT, UR5, 0x160, URZ ;  /* 0x0000016005047890 */ /* 0x000fe2000fffe0ff */
[----:B------:R-:W-:Y:S01]  /*7d10*/  HADD2.F32 R59, -RZ, R58.H1_H1 ;  /* 0x3000003aff3b7230 */ /* 0x000fe20000004100 */
[----:B------:R-:W-:Y:S01]  /*7d20*/  F2FP.F16.E4M3.UNPACK_B R80, R80.H1 ;  /* 0x00000050ff50723e */ /* 0x000fe200030006ff */
[--C-:B------:R-:W-:Y:S01]  /*7d30*/  HADD2.F32 R61, -RZ, R62.reuse.H0_H0 ;  /* 0x2000003eff3d7230 */ /* 0x100fe20000004100 */
[----:B------:R-:W-:Y:S01]  /*7d40*/  F2FP.F16.E4M3.UNPACK_B R81, R81.H1 ;  /* 0x00000051ff51723e */ /* 0x000fe200030006ff */
[----:B------:R-:W-:Y:S01]  /*7d50*/  HADD2.F32 R62, -RZ, R62.H1_H1 ;  /* 0x3000003eff3e7230 */ /* 0x000fe20000004100 */
[----:B------:R-:W-:Y:S01]  /*7d60*/  F2FP.F16.E4M3.UNPACK_B R82, R82.H1 ;  /* 0x00000052ff52723e */ /* 0x000fe200030006ff */
[--C-:B------:R-:W-:Y:S01]  /*7d70*/  HADD2.F32 R65, -RZ, R66.reuse.H0_H0 ;  /* 0x20000042ff417230 */ /* 0x100fe20000004100 */
[----:B--2---:R-:W-:Y:S01]  /*7d80*/  UPRMT UR4, UR6, 0x654, UR4 ;  /* 0x0000065406047896 */ /* 0x004fe20008000004 */
[C---:B---3--:R-:W-:Y:S01]  /*7d90*/  FMUL R4, R38.reuse, R4 ;  /* 0x0000000426047220 */ /* 0x048fe20000400000 */
[C---:B------:R-:W-:Y:S01]  /*7da0*/  FMUL R5, R38.reuse, R5 ;  /* 0x0000000526057220 */ /* 0x040fe20000400000 */
[C---:B------:R-:W-:Y:S01]  /*7db0*/  FMUL R8, R38.reuse, R8 ;  /* 0x0000000826087220 */ /* 0x040fe20000400000 */
[C---:B------:R-:W-:Y:S01]  /*7dc0*/  FMUL R9, R38.reuse, R9 ;  /* 0x0000000926097220 */ /* 0x040fe20000400000 */
[C---:B------:R-:W-:Y:S01]  /*7dd0*/  FFMA R4, R41.reuse, R40, R4 ;  /* 0x0000002829047223 */ /* 0x040fe20000000004 */
[C---:B------:R-:W-:Y:S01]  /*7de0*/  FFMA R5, R41.reuse, R42, R5 ;  /* 0x0000002a29057223 */ /* 0x040fe20000000005 */
[C---:B------:R-:W-:Y:S01]  /*7df0*/  FMUL R12, R38.reuse, R12 ;  /* 0x0000000c260c7220 */ /* 0x040fe20000400000 */
[C---:B------:R-:W-:Y:S01]  /*7e00*/  FMUL R13, R38.reuse, R13 ;  /* 0x0000000d260d7220 */ /* 0x040fe20000400000 */
[----:B------:R-:W-:Y:S01]  /*7e10*/  SYNCS.ARRIVE.TRANS64.RED.A1T0 RZ, [UR4], RZ ;  /* 0x000000ffffff79a7 */ /* 0x000fe20008100404 */
[C---:B------:R-:W-:Y:S01]  /*7e20*/  FMUL R16, R38.reuse, R16 ;  /* 0x0000001026107220 */ /* 0x040fe20000400000 */
[C---:B------:R-:W-:Y:S01]  /*7e30*/  FMUL R17, R38.reuse, R17 ;  /* 0x0000001126117220 */ /* 0x040fe20000400000 */
[C---:B------:R-:W-:Y:S01]  /*7e40*/  FMUL R0, R38.reuse, R20 ;  /* 0x0000001426007220 */ /* 0x040fe20000400000 */
[C---:B------:R-:W-:Y:S01]  /*7e50*/  FMUL R2, R38.reuse, R21 ;  /* 0x0000001526027220 */ /* 0x040fe20000400000 */
[C---:B------:R-:W-:Y:S01]  /*7e60*/  FMUL R20, R38.reuse, R24 ;  /* 0x0000001826147220 */ /* 0x040fe20000400000 */
[C---:B------:R-:W-:Y:S01]  /*7e70*/  FMUL R21, R38.reuse, R25 ;  /* 0x0000001926157220 */ /* 0x040fe20000400000 */
[----:B------:R-:W-:Y:S02]  /*7e80*/  HADD2.F32 R66, -RZ, R66.H1_H1 ;  /* 0x30000042ff427230 */ /* 0x000fe40000004100 */
        /* <DEDUP_REMOVED lines=15> */
[----:B------:R-:W-:Y:S01]  /*7f80*/  FFMA R10, R41, R47, R10 ;  /* 0x0000002f290a7223 */ /* 0x000fe2000000000a */
[----:B------:R-:W-:Y:S01]  /*7f90*/  HADD2.F32 R43, -RZ, R69.H0_H0 ;  /* 0x20000045ff2b7230 */ /* 0x000fe20000004100 */
[----:B-1----:R-:W-:Y:S01]  /*7fa0*/  F2FP.SATFINITE.E4M3.F32.PACK_AB_MERGE_C R112, R7, R6, RZ ;  /* 0x000000060770723e */ /* 0x002fe200048070ff */
        /* <DEDUP_REMOVED lines=8> */
[----:B------:R-:W-:Y:S01]  /*8030*/  FFMA R14, R41, R51, R14 ;  /* 0x00000033290e7223 */ /* 0x000fe2000000000e */
[C---:B------:R-:W-:Y:S01]  /*8040*/  FMUL R15, R38.reuse, R15 ;  /* 0x0000000f260f7220 */ /* 0x040fe20000400000 */
[----:B------:R-:W-:Y:S01]  /*8050*/  F2FP.F16.E4M3.UNPACK_B R83, R83.H1 ;  /* 0x00000053ff53723e */ /* 0x000fe200030006ff */
[--C-:B------:R-:W-:Y:S01]  /*8060*/  HADD2.F32 R55, -RZ, R79.reuse.H0_H0 ;  /* 0x2000004fff377230 */ /* 0x100fe20000004100 */
[----:B------:R-:W-:Y:S01]  /*8070*/  F2FP.SATFINITE.E4M3.F32.PACK_AB_MERGE_C R113, R11, R10, RZ ;  /* 0x0000000a0b71723e */ /* 0x000fe200048070ff */
[C---:B------:R-:W-:Y:S01]  /*8080*/  FFMA R15, R41.reuse, R52, R15 ;  /* 0x00000034290f7223 */ /* 0x040fe2000000000f */
[C---:B------:R-:W-:Y:S01]  /*8090*/  FFMA R16, R41.reuse, R53, R16 ;  /* 0x0000003529107223 */ /* 0x040fe20000000010 */
[----:B------:R-:W-:Y:S01]  /*80a0*/  FFMA R17, R41, R54, R17 ;  /* 0x0000003629117223 */ /* 0x000fe20000000011 */
[----:B------:R-:W-:Y:S01]  /*80b0*/  F2FP.SATFINITE.E4M3.F32.PACK_AB_MERGE_C R113, R9, R8, R113 ;  /* 0x000000080971723e */ /* 0x000fe20004807071 */
[----:B------:R-:W-:Y:S01]  /*80c0*/  HADD2.F32 R56, -RZ, R79.H1_H1 ;  /* 0x3000004fff387230 */ /* 0x000fe20000004100 */
[----:B------:R-:W-:Y:S01]  /*80d0*/  F2FP.SATFINITE.E4M3.F32.PACK_AB_MERGE_C R114, R15, R14, RZ ;  /* 0x0000000e0f72723e */ /* 0x000fe200048070ff */
[C---:B------:R-:W-:Y:S01]  /*80e0*/  FMUL R18, R38.reuse, R18 ;  /* 0x0000001226127220 */ /* 0x040fe20000400000 */
[C---:B------:R-:W-:Y:S01]  /*80f0*/  FMUL R19, R38.reuse, R19 ;  /* 0x0000001326137220 */ /* 0x040fe20000400000 */
[--C-:B------:R-:W-:Y:S02]  /*8100*/  HADD2.F32 R58, -RZ, R80.reuse.H0_H0 ;  /* 0x20000050ff3a7230 */ /* 0x100fe40000004100 */
[C---:B------:R-:W-:Y:S01]  /*8110*/  FMUL R3, R38.reuse, R22 ;  /* 0x0000001626037220 */ /* 0x040fe20000400000 */
[C---:B------:R-:W-:Y:S01]  /*8120*/  FFMA R18, R41.reuse, R55, R18 ;  /* 0x0000003729127223 */ /* 0x040fe20000000012 */
[----:B------:R-:W-:Y:S02]  /*8130*/  HADD2.F32 R60, -RZ, R80.H1_H1 ;  /* 0x30000050ff3c7230 */ /* 0x000fe40000004100 */
        /* <DEDUP_REMOVED lines=42> */
[----:B------:R-:W-:Y:S03]  /*83e0*/  IADD3 R70, PT, PT, R36, 0x1, RZ ;  /* 0x0000000124467810 */ /* 0x000fe60007ffe0ff */
        /* <DEDUP_REMOVED lines=13> */
[----:B------:R-:W-:Y:S01]  /*84c0*/  R2UR UR12, R108 ;  /* 0x000000006c0c72ca */ /* 0x000fe200000e0000 */
[----:B------:R-:W-:Y:S01]  /*84d0*/  UIADD3 UR8, UPT, UPT, UR49, 0x3200, URZ ;  /* 0x0000320031087890 */ /* 0x000fe2000fffe0ff */
[----:B------:R-:W-:Y:S01]  /*84e0*/  R2UR UR13, R109 ;  /* 0x000000006d0d72ca */ /* 0x000fe200000e0000 */
[----:B--2---:R-:W-:Y:S04]  /*84f0*/  UIADD3 UR4, UP0, UPT, UR6, 0x780, URZ ;  /* 0x0000078006047890 */ /* 0x004fe8000ff1e0ff */
[----:B------:R-:W-:Y:S09]  /*8500*/  UIADD3.X UR5, UPT, UPT, URZ, UR7, URZ, UP0, !UPT ;  /* 0x00000007ff057290 */ /* 0x000ff200087fe4ff */
[----:B------:R2:W-:Y:S01]  /*8510*/  UTMASTG.5D.IM2COL [UR8], [UR4] ;  /* 0x00000008040073b5 */ /* 0x0005e20008060000 */
[----:B------:R0:W-:Y:S01]  /*8520*/  UTMACMDFLUSH ;  /* 0x00000000000079b7 */ /* 0x0001e20000000000 */
[----:B--2---:R-:W-:Y:S04]  /*8530*/  DEPBAR.LE SB0, 0x1 ;  /* 0x000080400000791a */ /* 0x004fe80000000000 */
.L_x_117:
[----:B------:R-:W-:Y:S05]  /*8540*/  BSYNC.RECONVERGENT B0 ;  /* 0x0000000000007941 */ /* 0x000fea0003800200 */
.L_x_116:
[----:B------:R-:W-:Y:S01]  /*8550*/  R2UR UR5, R73 ;  /* 0x00000000490572ca */ /* 0x000fe200000e0000 */
[----:B------:R-:W-:Y:S01]  /*8560*/  BAR.SYNC.DEFER_BLOCKING 0x1, 0x80 ;  /* 0x0042000000007b1d */ /* 0x000fe20000010000 */
[----:B------:R-:W-:Y:S01]  /*8570*/  R2UR UR4, R86 ;  /* 0x00000000560472ca */ /* 0x000fe200000e0000 */
[----:B------:R-:W-:Y:S01]  /*8580*/  UISETP.NE.AND UP0, UPT, UR52, URZ, UPT ;  /* 0x000000ff3400728c */ /* 0x000fe2000bf05270 */
[C---:B------:R-:W-:Y:S02]  /*8590*/  ISETP.NE.AND P0, PT, R70.reuse, 0x2, PT ;  /* 0x000000024600780c */ /* 0x040fe40003f05270 */
[----:B------:R-:W-:Y:S02]  /*85a0*/  LOP3.LUT R89, R89, 0x1, RZ, 0x3c, !PT ;  /* 0x0000000159597812 */ /* 0x000fe400078e3cff */
[----:B------:R-:W-:Y:S02]  /*85b0*/  SEL R3, RZ, 0x1, P0 ;  /* 0x00000001ff037807 */ /* 0x000fe40000000000 */
[----:B------:R-:W-:Y:S02]  /*85c0*/  SEL R36, R70, RZ, P0 ;  /* 0x000000ff46247207 */ /* 0x000fe40000000000 */
[----:B------:R-:W-:Y:S01]  /*85d0*/  LOP3.LUT R90, R90, R3, RZ, 0x3c, !PT ;  /* 0x000000035a5a7212 */ /* 0x000fe200078e3cff */
[----:B------:R-:W-:Y:S02]  /*85e0*/  UIADD3 UR24, UPT, UPT, UR36, UR5, URZ ;  /* 0x0000000524187290 */ /* 0x000fe4000fffe0ff */
[----:B------:R-:W-:Y:S01]  /*85f0*/  UIADD3 UR50, UPT, UPT, UR37, UR4, URZ ;  /* 0x0000000425327290 */ /* 0x000fe2000fffe0ff */
[----:B------:R-:W-:Y:S01]  /*8600*/  UMOV UR51, UR61 ;  /* 0x0000003d00337c82 */ /* 0x000fe20008000000 */
[----:B------:R-:W-:Y:S10]  /*8610*/  BRA.U UP0, `(.L_x_118) ;  /* 0xffffffd500147547 */ /* 0x000ff4000b83ffff */
[----:B------:R-:W-:Y:S05]  /*8620*/  EXIT ;  /* 0x000000000000794d */ /* 0x000fea0003800000 */
.L_x_25:
[----:B------:R-:W-:Y:S07]  /*8630*/  MOV R0, UR9 ;  /* 0x0000000900007c02 */ /* 0x000fee0008000f00 */
.L_x_119:
[----:B--2---:R2:W3:Y:S02]  /*8640*/  SYNCS.PHASECHK.TRANS64.TRYWAIT P0, [R0+URZ+0x88], R5 ;  /* 0x00008805000075a7 */ /* 0x0044e400080011ff */
[----:B---3--:R-:W-:Y:S05]  /*8650*/  @!P0 NANOSLEEP.SYNCS 0x989680 ;  /* 0x009896800000895d */ /* 0x008fea0003900000 */
[----:B------:R-:W3:Y:S02]  /*8660*/  @!P0 SYNCS.PHASECHK.TRANS64 P0, [R0+URZ+0x88], R5 ;  /* 0x00008805000085a7 */ /* 0x000ee400080010ff */
[----:B---3--:R-:W-:Y:S05]  /*8670*/  @!P0 BRA `(.L_x_119) ;  /* 0xfffffffc00f08947 */ /* 0x008fea000383ffff */
[----:B------:R-:W-:Y:S05]  /*8680*/  BRA `(.L_x_24) ;  /* 0xffffff9400507947 */ /* 0x000fea000383ffff */
.L_x_32:
[----:B------:R-:W-:Y:S07]  /*8690*/  MOV R0, UR9 ;  /* 0x0000000900007c02 */ /* 0x000fee0008000f00 */
.L_x_120:
[----:B-1----:R1:W2:Y:S02]  /*86a0*/  SYNCS.PHASECHK.TRANS64.TRYWAIT P0, [R0+URZ+0x88], R5 ;  /* 0x00008805000075a7 */ /* 0x0022a400080011ff */
[----:B--2---:R-:W-:Y:S05]  /*86b0*/  @!P0 NANOSLEEP.SYNCS 0x989680 ;  /* 0x009896800000895d */ /* 0x004fea0003900000 */
[----:B------:R-:W2:Y:S02]  /*86c0*/  @!P0 SYNCS.PHASECHK.TRANS64 P0, [R0+URZ+0x88], R5 ;  /* 0x00008805000085a7 */ /* 0x000ea400080010ff */
[----:B--2---:R-:W-:Y:S05]  /*86d0*/  @!P0 BRA `(.L_x_120) ;  /* 0xfffffffc00f08947 */ /* 0x004fea000383ffff */
[----:B------:R-:W-:Y:S05]  /*86e0*/  BRA `(.L_x_31) ;  /* 0xffffff9800e87947 */ /* 0x000fea000383ffff */
.L_x_37:
[----:B-1----:R-:W-:-:S07]  /*86f0*/  MOV R0, UR29 ;  /* 0x0000001d00007c02 */ /* 0x002fce0008000f00 */
.L_x_121:
[----:B-1----:R1:W2:Y:S02]  /*8700*/  SYNCS.PHASECHK.TRANS64.TRYWAIT P0, [R0+URZ+0x140], R5 ;  /* 0x00014005000075a7 */ /* 0x0022a400080011ff */
[----:B--2---:R-:W-:Y:S05]  /*8710*/  @!P0 NANOSLEEP.SYNCS 0x989680 ;  /* 0x009896800000895d */ /* 0x004fea0003900000 */
[----:B------:R-:W2:Y:S02]  /*8720*/  @!P0 SYNCS.PHASECHK.TRANS64 P0, [R0+URZ+0x140], R5 ;  /* 0x00014005000085a7 */ /* 0x000ea400080010ff */
[----:B--2---:R-:W-:Y:S05]  /*8730*/  @!P0 BRA `(.L_x_121) ;  /* 0xfffffffc00f08947 */ /* 0x004fea000383ffff */
[----:B------:R-:W-:Y:S05]  /*8740*/  BRA `(.L_x_122) ;  /* 0xffffff9c00c47947 */ /* 0x000fea000383ffff */
.L_x_41:
[----:B------:R-:W-:-:S07]  /*8750*/  MOV R0, UR4 ;  /* 0x0000000400007c02 */ /* 0x000fce0008000f00 */
.L_x_123:
[----:B-1----:R1:W2:Y:S02]  /*8760*/  SYNCS.PHASECHK.TRANS64.TRYWAIT P0, [R0+URZ], R5 ;  /* 0x00000005000075a7 */ /* 0x0022a400080011ff */
[----:B--2---:R-:W-:Y:S05]  /*8770*/  @!P0 NANOSLEEP.SYNCS 0x989680 ;  /* 0x009896800000895d */ /* 0x004fea0003900000 */
[----:B------:R-:W2:Y:S02]  /*8780*/  @!P0 SYNCS.PHASECHK.TRANS64 P0, [R0+URZ], R5 ;  /* 0x00000005000085a7 */ /* 0x000ea400080010ff */
[----:B--2---:R-:W-:Y:S05]  /*8790*/  @!P0 BRA `(.L_x_123) ;  /* 0xfffffffc00f08947 */ /* 0x004fea000383ffff */
[----:B------:R-:W-:Y:S05]  /*87a0*/  BRA `(.L_x_124) ;  /* 0xffffffa400587947 */ /* 0x000fea000383ffff */
.L_x_42:
[----:B-1----:R-:W-:-:S07]  /*87b0*/  MOV R0, UR5 ;  /* 0x0000000500007c02 */ /* 0x002fce0008000f00 */
.L_x_125:
[----:B-1----:R1:W2:Y:S02]  /*87c0*/  SYNCS.PHASECHK.TRANS64.TRYWAIT P0, [R0+URZ], R3 ;  /* 0x00000003000075a7 */ /* 0x0022a400080011ff */
[----:B--2---:R-:W-:Y:S05]  /*87d0*/  @!P0 NANOSLEEP.SYNCS 0x989680 ;  /* 0x009896800000895d */ /* 0x004fea0003900000 */
[----:B------:R-:W2:Y:S02]  /*87e0*/  @!P0 SYNCS.PHASECHK.TRANS64 P0, [R0+URZ], R3 ;  /* 0x00000003000085a7 */ /* 0x000ea400080010ff */
[----:B--2---:R-:W-:Y:S05]  /*87f0*/  @!P0 BRA `(.L_x_125) ;  /* 0xfffffffc00f08947 */ /* 0x004fea000383ffff */
[----:B------:R-:W-:Y:S05]  /*8800*/  BRA `(.L_x_126) ;  /* 0xffffffa400647947 */ /* 0x000fea000383ffff */
.L_x_43:
[----:B------:R-:W-:-:S07]  /*8810*/  MOV R0, UR5 ;  /* 0x0000000500007c02 */ /* 0x000fce0008000f00 */
.L_x_127:
[----:B-1----:R1:W2:Y:S02]  /*8820*/  SYNCS.PHASECHK.TRANS64.TRYWAIT P0, [R0+URZ], R3 ;  /* 0x00000003000075a7 */ /* 0x0022a400080011ff */
[----:B--2---:R-:W-:Y:S05]  /*8830*/  @!P0 NANOSLEEP.SYNCS 0x989680 ;  /* 0x009896800000895d */ /* 0x004fea0003900000 */
[----:B------:R-:W2:Y:S02]  /*8840*/  @!P0 SYNCS.PHASECHK.TRANS64 P0, [R0+URZ], R3 ;  /* 0x00000003000085a7 */ /* 0x000ea400080010ff */
[----:B--2---:R-:W-:Y:S05]  /*8850*/  @!P0 BRA `(.L_x_127) ;  /* 0xfffffffc00f08947 */ /* 0x004fea000383ffff */
[----:B------:R-:W-:Y:S05]  /*8860*/  BRA `(.L_x_128) ;  /* 0xffffffa400707947 */ /* 0x000fea000383ffff */
.L_x_44:
[----:B------:R-:W-:-:S07]  /*8870*/  MOV R0, UR5 ;  /* 0x0000000500007c02 */ /* 0x000fce0008000f00 */
.L_x_129:
[----:B-1----:R1:W2:Y:S02]  /*8880*/  SYNCS.PHASECHK.TRANS64.TRYWAIT P0, [R0+URZ], R3 ;  /* 0x00000003000075a7 */ /* 0x0022a400080011ff */
[----:B--2---:R-:W-:Y:S05]  /*8890*/  @!P0 NANOSLEEP.SYNCS 0x989680 ;  /* 0x009896800000895d */ /* 0x004fea0003900000 */
[----:B------:R-:W2:Y:S02]  /*88a0*/  @!P0 SYNCS.PHASECHK.TRANS64 P0, [R0+URZ], R3 ;  /* 0x00000003000085a7 */ /* 0x000ea400080010ff */
[----:B--2---:R-:W-:Y:S05]  /*88b0*/  @!P0 BRA `(.L_x_129) ;  /* 0xfffffffc00f08947 */ /* 0x004fea000383ffff */
[----:B------:R-:W-:Y:S05]  /*88c0*/  BRA `(.L_x_130) ;  /* 0xffffffa4007c7947 */ /* 0x000fea000383ffff */
.L_x_45:
[----:B------:R-:W-:-:S07]  /*88d0*/  MOV R0, UR5 ;  /* 0x0000000500007c02 */ /* 0x000fce0008000f00 */
.L_x_131:
[----:B-1----:R1:W2:Y:S02]  /*88e0*/  SYNCS.PHASECHK.TRANS64.TRYWAIT P0, [R0+URZ], R3 ;  /* 0x00000003000075a7 */ /* 0x0022a400080011ff */
[----:B--2---:R-:W-:Y:S05]  /*88f0*/  @!P0 NANOSLEEP.SYNCS 0x989680 ;  /* 0x009896800000895d */ /* 0x004fea0003900000 */
[----:B------:R-:W2:Y:S02]  /*8900*/  @!P0 SYNCS.PHASECHK.TRANS64 P0, [R0+URZ], R3 ;  /* 0x00000003000085a7 */ /* 0x000ea400080010ff */
[----:B--2---:R-:W-:Y:S05]  /*8910*/  @!P0 BRA `(.L_x_131) ;  /* 0xfffffffc00f08947 */ /* 0x004fea000383ffff */
[----:B------:R-:W-:Y:S05]  /*8920*/  BRA `(.L_x_132) ;  /* 0xffffffa400887947 */ /* 0x000fea000383ffff */
.L_x_46:
[----:B------:R-:W-:-:S07]  /*8930*/  MOV R0, UR5 ;  /* 0x0000000500007c02 */ /* 0x000fce0008000f00 */
.L_x_133:
[----:B-1----:R1:W2:Y:S02]  /*8940*/  SYNCS.PHASECHK.TRANS64.TRYWAIT P0, [R0+URZ], R3 ;  /* 0x00000003000075a7 */ /* 0x0022a400080011ff */
[----:B--2---:R-:W-:Y:S05]  /*8950*/  @!P0 NANOSLEEP.SYNCS 0x989680 ;  /* 0x009896800000895d */ /* 0x004fea0003900000 */
[----:B------:R-:W2:Y:S02]  /*8960*/  @!P0 SYNCS.PHASECHK.TRANS64 P0, [R0+URZ], R3 ;  /* 0x00000003000085a7 */ /* 0x000ea400080010ff */
[----:B--2---:R-:W-:Y:S05]  /*8970*/  @!P0 BRA `(.L_x_133) ;  /* 0xfffffffc00f08947 */ /* 0x004fea000383ffff */
[----:B------:R-:W-:Y:S05]  /*8980*/  BRA `(.L_x_134) ;  /* 0xffffffa400947947 */ /* 0x000fea000383ffff */
.L_x_47:
[----:B------:R-:W-:-:S07]  /*8990*/  MOV R0, UR5 ;  /* 0x0000000500007c02 */ /* 0x000fce0008000f00 */
.L_x_135:
[----:B-1----:R1:W2:Y:S02]  /*89a0*/  SYNCS.PHASECHK.TRANS64.TRYWAIT P0, [R0+URZ], R3 ;  /* 0x00000003000075a7 */ /* 0x0022a400080011ff */
[----:B--2---:R-:W-:Y:S05]  /*89b0*/  @!P0 NANOSLEEP.SYNCS 0x989680 ;  /* 0x009896800000895d */ /* 0x004fea0003900000 */
[----:B------:R-:W2:Y:S02]  /*89c0*/  @!P0 SYNCS.PHASECHK.TRANS64 P0, [R0+URZ], R3 ;  /* 0x00000003000085a7 */ /* 0x000ea400080010ff */
[----:B--2---:R-:W-:Y:S05]  /*89d0*/  @!P0 BRA `(.L_x_135) ;  /* 0xfffffffc00f08947 */ /* 0x004fea000383ffff */
[----:B------:R-:W-:Y:S05]  /*89e0*/  BRA `(.L_x_136) ;  /* 0xffffffa400a07947 */ /* 0x000fea000383ffff */
.L_x_48:
[----:B------:R-:W-:-:S07]  /*89f0*/  MOV R0, UR5 ;  /* 0x0000000500007c02 */ /* 0x000fce0008000f00 */
.L_x_137:
[----:B-1----:R1:W2:Y:S02]  /*8a00*/  SYNCS.PHASECHK.TRANS64.TRYWAIT P0, [R0+URZ], R3 ;  /* 0x00000003000075a7 */ /* 0x0022a400080011ff */
[----:B--2---:R-:W-:Y:S05]  /*8a10*/  @!P0 NANOSLEEP.SYNCS 0x989680 ;  /* 0x009896800000895d */ /* 0x004fea0003900000 */
[----:B------:R-:W2:Y:S02]  /*8a20*/  @!P0 SYNCS.PHASECHK.TRANS64 P0, [R0+URZ], R3 ;  /* 0x00000003000085a7 */ /* 0x000ea400080010ff */
[----:B--2---:R-:W-:Y:S05]  /*8a30*/  @!P0 BRA `(.L_x_137) ;  /* 0xfffffffc00f08947 */ /* 0x004fea000383ffff */
[----:B------:R-:W-:Y:S05]  /*8a40*/  BRA `(.L_x_138) ;  /* 0xffffffa400ac7947 */ /* 0x000fea000383ffff */
.L_x_49:
[----:B------:R-:W-:-:S07]  /*8a50*/  MOV R0, UR5 ;  /* 0x0000000500007c02 */ /* 0x000fce0008000f00 */
.L_x_139:
[----:B-1----:R1:W2:Y:S02]  /*8a60*/  SYNCS.PHASECHK.TRANS64.TRYWAIT P0, [R0+URZ], R3 ;  /* 0x00000003000075a7 */ /* 0x0022a400080011ff */
[----:B--2---:R-:W-:Y:S05]  /*8a70*/  @!P0 NANOSLEEP.SYNCS 0x989680 ;  /* 0x009896800000895d */ /* 0x004fea0003900000 */
[----:B------:R-:W2:Y:S02]  /*8a80*/  @!P0 SYNCS.PHASECHK.TRANS64 P0, [R0+URZ], R3 ;  /* 0x00000003000085a7 */ /* 0x000ea400080010ff */
[----:B--2---:R-:W-:Y:S05]  /*8a90*/  @!P0 BRA `(.L_x_139) ;  /* 0xfffffffc00f08947 */ /* 0x004fea000383ffff */
[----:B------:R-:W-:Y:S05]  /*8aa0*/  BRA `(.L_x_140) ;  /* 0xffffffa400b87947 */ /* 0x000fea000383ffff */
.L_x_50:
[----:B------:R-:W-:-:S07]  /*8ab0*/  MOV R0, UR5 ;  /* 0x0000000500007c02 */ /* 0x000fce0008000f00 */
.L_x_141:
[----:B-1----:R1:W2:Y:S02]  /*8ac0*/  SYNCS.PHASECHK.TRANS64.TRYWAIT P0, [R0+URZ], R3 ;  /* 0x00000003000075a7 */ /* 0x0022a400080011ff */
[----:B--2---:R-:W-:Y:S05]  /*8ad0*/  @!P0 NANOSLEEP.SYNCS 0x989680 ;  /* 0x009896800000895d */ /* 0x004fea0003900000 */
[----:B------:R-:W2:Y:S02]  /*8ae0*/  @!P0 SYNCS.PHASECHK.TRANS64 P0, [R0+URZ], R3 ;  /* 0x00000003000085a7 */ /* 0x000ea400080010ff */
[----:B--2---:R-:W-:Y:S05]  /*8af0*/  @!P0 BRA `(.L_x_141) ;  /* 0xfffffffc00f08947 */ /* 0x004fea000383ffff */
[----:B------:R-:W-:Y:S05]  /*8b00*/  BRA `(.L_x_142) ;  /* 0xffffffa400c47947 */ /* 0x000fea000383ffff */
.L_x_51:
[----:B------:R-:W-:-:S07]  /*8b10*/  MOV R0, UR5 ;  /* 0x0000000500007c02 */ /* 0x000fce0008000f00 */
.L_x_143:
[----:B-1----:R1:W2:Y:S02]  /*8b20*/  SYNCS.PHASECHK.TRANS64.TRYWAIT P0, [R0+URZ], R3 ;  /* 0x00000003000075a7 */ /* 0x0022a400080011ff */
[----:B--2---:R-:W-:Y:S05]  /*8b30*/  @!P0 NANOSLEEP.SYNCS 0x989680 ;  /* 0x009896800000895d */ /* 0x004fea0003900000 */
[----:B------:R-:W2:Y:S02]  /*8b40*/  @!P0 SYNCS.PHASECHK.TRANS64 P0, [R0+URZ], R3 ;  /* 0x00000003000085a7 */ /* 0x000ea400080010ff */
[----:B--2---:R-:W-:Y:S05]  /*8b50*/  @!P0 BRA `(.L_x_143) ;  /* 0xfffffffc00f08947 */ /* 0x004fea000383ffff */
[----:B------:R-:W-:Y:S05]  /*8b60*/  BRA `(.L_x_144) ;  /* 0xffffffa400d07947 */ /* 0x000fea000383ffff */
.L_x_52:
[----:B------:R-:W-:-:S07]  /*8b70*/  MOV R0, UR5 ;  /* 0x0000000500007c02 */ /* 0x000fce0008000f00 */
.L_x_145:
[----:B-1----:R1:W2:Y:S02]  /*8b80*/  SYNCS.PHASECHK.TRANS64.TRYWAIT P0, [R0+URZ], R3 ;  /* 0x00000003000075a7 */ /* 0x0022a400080011ff */
[----:B--2---:R-:W-:Y:S05]  /*8b90*/  @!P0 NANOSLEEP.SYNCS 0x989680 ;  /* 0x009896800000895d */ /* 0x004fea0003900000 */
[----:B------:R-:W2:Y:S02]  /*8ba0*/  @!P0 SYNCS.PHASECHK.TRANS64 P0, [R0+URZ], R3 ;  /* 0x00000003000085a7 */ /* 0x000ea400080010ff */
[----:B--2---:R-:W-:Y:S05]  /*8bb0*/  @!P0 BRA `(.L_x_145) ;  /* 0xfffffffc00f08947 */ /* 0x004fea000383ffff */
[----:B------:R-:W-:Y:S05]  /*8bc0*/  BRA `(.L_x_146) ;  /* 0xffffffa400dc7947 */ /* 0x000fea000383ffff */
.L_x_53:
[----:B------:R-:W-:-:S07]  /*8bd0*/  MOV R0, UR5 ;  /* 0x0000000500007c02 */ /* 0x000fce0008000f00 */
.L_x_147:
[----:B-1----:R1:W2:Y:S02]  /*8be0*/  SYNCS.PHASECHK.TRANS64.TRYWAIT P0, [R0+URZ], R3 ;  /* 0x00000003000075a7 */ /* 0x0022a400080011ff */
[----:B--2---:R-:W-:Y:S05]  /*8bf0*/  @!P0 NANOSLEEP.SYNCS 0x989680 ;  /* 0x009896800000895d */ /* 0x004fea0003900000 */
[----:B------:R-:W2:Y:S02]  /*8c00*/  @!P0 SYNCS.PHASECHK.TRANS64 P0, [R0+URZ], R3 ;  /* 0x00000003000085a7 */ /* 0x000ea400080010ff */
[----:B--2---:R-:W-:Y:S05]  /*8c10*/  @!P0 BRA `(.L_x_147) ;  /* 0xfffffffc00f08947 */ /* 0x004fea000383ffff */
[----:B------:R-:W-:Y:S05]  /*8c20*/  BRA `(.L_x_148) ;  /* 0xffffffa400e87947 */ /* 0x000fea000383ffff */
.L_x_54:
[----:B------:R-:W-:-:S07]  /*8c30*/  MOV R0, UR5 ;  /* 0x0000000500007c02 */ /* 0x000fce0008000f00 */
.L_x_149:
[----:B-1----:R1:W2:Y:S02]  /*8c40*/  SYNCS.PHASECHK.TRANS64.TRYWAIT P0, [R0+URZ], R3 ;  /* 0x00000003000075a7 */ /* 0x0022a400080011ff */
[----:B--2---:R-:W-:Y:S05]  /*8c50*/  @!P0 NANOSLEEP.SYNCS 0x989680 ;  /* 0x009896800000895d */ /* 0x004fea0003900000 */
[----:B------:R-:W2:Y:S02]  /*8c60*/  @!P0 SYNCS.PHASECHK.TRANS64 P0, [R0+URZ], R3 ;  /* 0x00000003000085a7 */ /* 0x000ea400080010ff */
[----:B--2---:R-:W-:Y:S05]  /*8c70*/  @!P0 BRA `(.L_x_149) ;  /* 0xfffffffc00f08947 */ /* 0x004fea000383ffff */
[----:B------:R-:W-:Y:S05]  /*8c80*/  BRA `(.L_x_150) ;  /* 0xffffffa400f47947 */ /* 0x000fea000383ffff */
.L_x_55:
[----:B------:R-:W-:-:S07]  /*8c90*/  MOV R0, UR5 ;  /* 0x0000000500007c02 */ /* 0x000fce0008000f00 */
.L_x_151:
[----:B-1----:R1:W2:Y:S02]  /*8ca0*/  SYNCS.PHASECHK.TRANS64.TRYWAIT P0, [R0+URZ], R3 ;  /* 0x00000003000075a7 */ /* 0x0022a400080011ff */
[----:B--2---:R-:W-:Y:S05]  /*8cb0*/  @!P0 NANOSLEEP.SYNCS 0x989680 ;  /* 0x009896800000895d */ /* 0x004fea0003900000 */
[----:B------:R-:W2:Y:S02]  /*8cc0*/  @!P0 SYNCS.PHASECHK.TRANS64 P0, [R0+URZ], R3 ;  /* 0x00000003000085a7 */ /* 0x000ea400080010ff */
[----:B--2---:R-:W-:Y:S05]  /*8cd0*/  @!P0 BRA `(.L_x_151) ;  /* 0xfffffffc00f08947 */ /* 0x004fea000383ffff */
[----:B------:R-:W-:Y:S05]  /*8ce0*/  BRA `(.L_x_152) ;  /* 0xffffffa800007947 */ /* 0x000fea000383ffff */
.L_x_56:
[----:B------:R-:W-:-:S07]  /*8cf0*/  MOV R0, UR5 ;  /* 0x0000000500007c02 */ /* 0x000fce0008000f00 */
.L_x_153:
[----:B-1----:R1:W2:Y:S02]  /*8d00*/  SYNCS.PHASECHK.TRANS64.TRYWAIT P0, [R0+URZ], R3 ;  /* 0x00000003000075a7 */ /* 0x0022a400080011ff */
[----:B--2---:R-:W-:Y:S05]  /*8d10*/  @!P0 NANOSLEEP.SYNCS 0x989680 ;  /* 0x009896800000895d */ /* 0x004fea0003900000 */
[----:B------:R-:W2:Y:S02]  /*8d20*/  @!P0 SYNCS.PHASECHK.TRANS64 P0, [R0+URZ], R3 ;  /* 0x00000003000085a7 */ /* 0x000ea400080010ff */
[----:B--2---:R-:W-:Y:S05]  /*8d30*/  @!P0 BRA `(.L_x_153) ;  /* 0xfffffffc00f08947 */ /* 0x004fea000383ffff */
[----:B------:R-:W-:Y:S05]  /*8d40*/  BRA `(.L_x_154) ;  /* 0xffffffa8000c7947 */ /* 0x000fea000383ffff */
.L_x_59:
[----:B------:R-:W-:-:S07]  /*8d50*/  MOV R4, UR4 ;  /* 0x0000000400047c02 */ /* 0x000fce0008000f00 */
.L_x_155:
[----:B-1----:R1:W2:Y:S02]  /*8d60*/  SYNCS.PHASECHK.TRANS64.TRYWAIT P1, [R4+URZ+0x148], R7 ;  /* 0x00014807040075a7 */ /* 0x0022a400080211ff */
[----:B--2---:R-:W-:Y:S05]  /*8d70*/  @!P1 NANOSLEEP.SYNCS 0x989680 ;  /* 0x009896800000995d */ /* 0x004fea0003900000 */
[----:B------:R-:W2:Y:S02]  /*8d80*/  @!P1 SYNCS.PHASECHK.TRANS64 P1, [R4+URZ+0x148], R7 ;  /* 0x00014807040095a7 */ /* 0x000ea400080210ff */
[----:B--2---:R-:W-:Y:S05]  /*8d90*/  @!P1 BRA `(.L_x_155) ;  /* 0xfffffffc00f09947 */ /* 0x004fea000383ffff */
[----:B------:R-:W-:Y:S05]  /*8da0*/  BRA `(.L_x_156) ;  /* 0xffffffa800787947 */ /* 0x000fea000383ffff */
.L_x_60:
[----:B-1----:R-:W-:-:S07]  /*8db0*/  MOV R4, UR4 ;  /* 0x0000000400047c02 */ /* 0x002fce0008000f00 */
.L_x_157:
[----:B-1----:R1:W2:Y:S02]  /*8dc0*/  SYNCS.PHASECHK.TRANS64.TRYWAIT P1, [R4+URZ+0x140], R5 ;  /* 0x00014005040075a7 */ /* 0x0022a400080211ff */
[----:B--2---:R-:W-:Y:S05]  /*8dd0*/  @!P1 NANOSLEEP.SYNCS 0x989680 ;  /* 0x009896800000995d */ /* 0x004fea0003900000 */
[----:B------:R-:W2:Y:S02]  /*8de0*/  @!P1 SYNCS.PHASECHK.TRANS64 P1, [R4+URZ+0x140], R5 ;  /* 0x00014005040095a7 */ /* 0x000ea400080210ff */
[----:B--2---:R-:W-:Y:S05]  /*8df0*/  @!P1 BRA `(.L_x_157) ;  /* 0xfffffffc00f09947 */ /* 0x004fea000383ffff */
[----:B------:R-:W-:Y:S05]  /*8e00*/  BRA `(.L_x_158) ;  /* 0xffffffa800807947 */ /* 0x000fea000383ffff */
.L_x_68:
[----:B------:R-:W-:-:S07]  /*8e10*/  MOV R2, UR18 ;  /* 0x0000001200027c02 */ /* 0x000fce0008000f00 */
.L_x_159:
[----:B-1----:R1:W2:Y:S02]  /*8e20*/  SYNCS.PHASECHK.TRANS64.TRYWAIT P0, [R2+URZ+0x140], R5 ;  /* 0x00014005020075a7 */ /* 0x0022a400080011ff */
[----:B--2---:R-:W-:Y:S05]  /*8e30*/  @!P0 NANOSLEEP.SYNCS 0x989680 ;  /* 0x009896800000895d */ /* 0x004fea0003900000 */
[----:B------:R-:W2:Y:S02]  /*8e40*/  @!P0 SYNCS.PHASECHK.TRANS64 P0, [R2+URZ+0x140], R5 ;  /* 0x00014005020085a7 */ /* 0x000ea400080010ff */
[----:B--2---:R-:W-:Y:S05]  /*8e50*/  @!P0 BRA `(.L_x_159) ;  /* 0xfffffffc00f08947 */ /* 0x004fea000383ffff */
[----:B------:R-:W-:Y:S05]  /*8e60*/  BRA `(.L_x_160) ;  /* 0xffffffb000007947 */ /* 0x000fea000383ffff */
.L_x_69:
[----:B------:R-:W-:-:S07]  /*8e70*/  MOV R5, UR23 ;  /* 0x0000001700057c02 */ /* 0x000fce0008000f00 */
.L_x_161:
[----:B-1----:R1:W2:Y:S02]  /*8e80*/  SYNCS.PHASECHK.TRANS64.TRYWAIT P0, [R5+URZ+0x160], R2 ;  /* 0x00016002050075a7 */ /* 0x0022a400080011ff */
[----:B--2---:R-:W-:Y:S05]  /*8e90*/  @!P0 NANOSLEEP.SYNCS 0x989680 ;  /* 0x009896800000895d */ /* 0x004fea0003900000 */
[----:B------:R-:W2:Y:S02]  /*8ea0*/  @!P0 SYNCS.PHASECHK.TRANS64 P0, [R5+URZ+0x160], R2 ;  /* 0x00016002050085a7 */ /* 0x000ea400080010ff */
[----:B--2---:R-:W-:Y:S05]  /*8eb0*/  @!P0 BRA `(.L_x_161) ;  /* 0xfffffffc00f08947 */ /* 0x004fea000383ffff */
[----:B------:R-:W-:Y:S05]  /*8ec0*/  BRA `(.L_x_162) ;  /* 0xffffffb0001c7947 */ /* 0x000fea000383ffff */
.L_x_72:
[----:B-1----:R-:W-:Y:S07]  /*8ed0*/  MOV R2, UR16 ;  /* 0x0000001000027c02 */ /* 0x002fee0008000f00 */
.L_x_163:
[----:B-1----:R1:W2:Y:S02]  /*8ee0*/  SYNCS.PHASECHK.TRANS64.TRYWAIT P0, [R2+URZ], R5 ;  /* 0x00000005020075a7 */ /* 0x0022a400080011ff */
[----:B--2---:R-:W-:Y:S05]  /*8ef0*/  @!P0 NANOSLEEP.SYNCS 0x989680 ;  /* 0x009896800000895d */ /* 0x004fea0003900000 */
[----:B------:R-:W2:Y:S02]  /*8f00*/  @!P0 SYNCS.PHASECHK.TRANS64 P0, [R2+URZ], R5 ;  /* 0x00000005020085a7 */ /* 0x000ea400080010ff */
[----:B--2---:R-:W-:Y:S05]  /*8f10*/  @!P0 BRA `(.L_x_163) ;  /* 0xfffffffc00f08947 */ /* 0x004fea000383ffff */
[----:B------:R-:W-:Y:S05]  /*8f20*/  BRA `(.L_x_71) ;  /* 0xffffffb000407947 */ /* 0x000fea000383ffff */
.L_x_75:
[----:B------:R-:W-:-:S07]  /*8f30*/  MOV R2, UR4 ;  /* 0x0000000400027c02 */ /* 0x000fce0008000f00 */
.L_x_164:
[----:B-1----:R1:W3:Y:S02]  /*8f40*/  SYNCS.PHASECHK.TRANS64.TRYWAIT P0, [R2+URZ], R3 ;  /* 0x00000003020075a7 */ /* 0x0022e400080011ff */
[----:B---3--:R-:W-:Y:S05]  /*8f50*/  @!P0 NANOSLEEP.SYNCS 0x989680 ;  /* 0x009896800000895d */ /* 0x008fea0003900000 */
[----:B------:R-:W3:Y:S02]  /*8f60*/  @!P0 SYNCS.PHASECHK.TRANS64 P0, [R2+URZ], R3 ;  /* 0x00000003020085a7 */ /* 0x000ee400080010ff */
[----:B---3--:R-:W-:Y:S05]  /*8f70*/  @!P0 BRA `(.L_x_164) ;  /* 0xfffffffc00f08947 */ /* 0x008fea000383ffff */
[----:B------:R-:W-:Y:S05]  /*8f80*/  BRA `(.L_x_165) ;  /* 0xffffffb4000c7947 */ /* 0x000fea000383ffff */
.L_x_76:
[----:B------:R-:W-:-:S07]  /*8f90*/  MOV R2, UR4 ;  /* 0x0000000400027c02 */ /* 0x000fce0008000f00 */
.L_x_166:
[----:B-1----:R1:W2:Y:S02]  /*8fa0*/  SYNCS.PHASECHK.TRANS64.TRYWAIT P0, [R2+URZ], R3 ;  /* 0x00000003020075a7 */ /* 0x0022a400080011ff */
[----:B--2---:R-:W-:Y:S05]  /*8fb0*/  @!P0 NANOSLEEP.SYNCS 0x989680 ;  /* 0x009896800000895d */ /* 0x004fea0003900000 */
[----:B------:R-:W2:Y:S02]  /*8fc0*/  @!P0 SYNCS.PHASECHK.TRANS64 P0, [R2+URZ], R3 ;  /* 0x00000003020085a7 */ /* 0x000ea400080010ff */
[----:B--2---:R-:W-:Y:S05]  /*8fd0*/  @!P0 BRA `(.L_x_166) ;  /* 0xfffffffc00f08947 */ /* 0x004fea000383ffff */
[----:B------:R-:W-:Y:S05]  /*8fe0*/  BRA `(.L_x_167) ;  /* 0xffffffb400187947 */ /* 0x000fea000383ffff */
.L_x_81:
[----:B------:R-:W-:Y:S07]  /*8ff0*/  MOV R0, UR22 ;  /* 0x0000001600007c02 */ /* 0x000fee0008000f00 */
.L_x_168:
[----:B-1----:R1:W3:Y:S02]  /*9000*/  SYNCS.PHASECHK.TRANS64.TRYWAIT P0, [R0+URZ+0x140], R5 ;  /* 0x00014005000075a7 */ /* 0x0022e400080011ff */
[----:B---3--:R-:W-:Y:S05]  /*9010*/  @!P0 NANOSLEEP.SYNCS 0x989680 ;  /* 0x009896800000895d */ /* 0x008fea0003900000 */
[----:B------:R-:W3:Y:S02]  /*9020*/  @!P0 SYNCS.PHASECHK.TRANS64 P0, [R0+URZ+0x140], R5 ;  /* 0x00014005000085a7 */ /* 0x000ee400080010ff */
[----:B---3--:R-:W-:Y:S05]  /*9030*/  @!P0 BRA `(.L_x_168) ;  /* 0xfffffffc00f08947 */ /* 0x008fea000383ffff */
[----:B------:R-:W-:Y:S05]  /*9040*/  BRA `(.L_x_169) ;  /* 0xffffffb800687947 */ /* 0x000fea000383ffff */
.L_x_84:
[----:B------:R-:W-:Y:S07]  /*9050*/  MOV R0, UR22 ;  /* 0x0000001600007c02 */ /* 0x000fee0008000f00 */
.L_x_170:
[----:B-1----:R1:W3:Y:S02]  /*9060*/  SYNCS.PHASECHK.TRANS64.TRYWAIT P2, [R0+URZ+0x138], R11 ;  /* 0x0001380b000075a7 */ /* 0x0022e400080411ff */
[----:B---3--:R-:W-:Y:S05]  /*9070*/  @!P2 NANOSLEEP.SYNCS 0x989680 ;  /* 0x009896800000a95d */ /* 0x008fea0003900000 */
[----:B------:R-:W3:Y:S02]  /*9080*/  @!P2 SYNCS.PHASECHK.TRANS64 P2, [R0+URZ+0x138], R11 ;  /* 0x0001380b0000a5a7 */ /* 0x000ee400080410ff */
[----:B---3--:R-:W-:Y:S05]  /*9090*/  @!P2 BRA `(.L_x_170) ;  /* 0xfffffffc00f0a947 */ /* 0x008fea000383ffff */
[----:B------:R-:W-:Y:S05]  /*90a0*/  BRA `(.L_x_83) ;  /* 0xffffffbc00cc7947 */ /* 0x000fea000383ffff */
.L_x_87:
[----:B------:R-:W-:Y:S07]  /*90b0*/  MOV R2, UR22 ;  /* 0x0000001600027c02 */ /* 0x000fee0008000f00 */
.L_x_171:
[----:B-1----:R1:W3:Y:S02]  /*90c0*/  SYNCS.PHASECHK.TRANS64.TRYWAIT P1, [R2+URZ+0x120], R9 ;  /* 0x00012009020075a7 */ /* 0x0022e400080211ff */
[----:B---3--:R-:W-:Y:S05]  /*90d0*/  @!P1 NANOSLEEP.SYNCS 0x989680 ;  /* 0x009896800000995d */ /* 0x008fea0003900000 */
[----:B------:R-:W3:Y:S02]  /*90e0*/  @!P1 SYNCS.PHASECHK.TRANS64 P1, [R2+URZ+0x120], R9 ;  /* 0x00012009020095a7 */ /* 0x000ee400080210ff */
[----:B---3--:R-:W-:Y:S05]  /*90f0*/  @!P1 BRA `(.L_x_171) ;  /* 0xfffffffc00f09947 */ /* 0x008fea000383ffff */
[----:B------:R-:W-:Y:S05]  /*9100*/  BRA `(.L_x_172) ;  /* 0xffffffc000807947 */ /* 0x000fea000383ffff */
.L_x_88:
[----:B------:R-:W-:Y:S07]  /*9110*/  MOV R0, UR22 ;  /* 0x0000001600007c02 */ /* 0x000fee0008000f00 */
.L_x_173:
[----:B-1----:R1:W3:Y:S02]  /*9120*/  SYNCS.PHASECHK.TRANS64.TRYWAIT P0, [R0+URZ+0x128], R9 ;  /* 0x00012809000075a7 */ /* 0x0022e400080011ff */
[----:B---3--:R-:W-:Y:S05]  /*9130*/  @!P0 NANOSLEEP.SYNCS 0x989680 ;  /* 0x009896800000895d */ /* 0x008fea0003900000 */
[----:B------:R-:W3:Y:S02]  /*9140*/  @!P0 SYNCS.PHASECHK.TRANS64 P0, [R0+URZ+0x128], R9 ;  /* 0x00012809000085a7 */ /* 0x000ee400080010ff */
[----:B---3--:R-:W-:Y:S05]  /*9150*/  @!P0 BRA `(.L_x_173) ;  /* 0xfffffffc00f08947 */ /* 0x008fea000383ffff */
[----:B------:R-:W-:Y:S05]  /*9160*/  BRA `(.L_x_174) ;  /* 0xffffffc000c87947 */ /* 0x000fea000383ffff */
.L_x_90:
[----:B------:R-:W-:-:S07]  /*9170*/  MOV R0, UR22 ;  /* 0x0000001600007c02 */ /* 0x000fce0008000f00 */
.L_x_175:
[----:B-1----:R1:W3:Y:S02]  /*9180*/  SYNCS.PHASECHK.TRANS64.TRYWAIT P0, [R0+URZ+0x120], R3 ;  /* 0x00012003000075a7 */ /* 0x0022e400080011ff */
[----:B---3--:R-:W-:Y:S05]  /*9190*/  @!P0 NANOSLEEP.SYNCS 0x989680 ;  /* 0x009896800000895d */ /* 0x008fea0003900000 */
[----:B------:R-:W3:Y:S02]  /*91a0*/  @!P0 SYNCS.PHASECHK.TRANS64 P0, [R0+URZ+0x120], R3 ;  /* 0x00012003000085a7 */ /* 0x000ee400080010ff */
[----:B---3--:R-:W-:Y:S05]  /*91b0*/  @!P0 BRA `(.L_x_175) ;  /* 0xfffffffc00f08947 */ /* 0x008fea000383ffff */
[----:B------:R-:W-:Y:S05]  /*91c0*/  BRA `(.L_x_176) ;  /* 0xffffffc4002c7947 */ /* 0x000fea000383ffff */
.L_x_92:
[----:B------:R-:W-:Y:S07]  /*91d0*/  MOV R0, UR49 ;  /* 0x0000003100007c02 */ /* 0x000fee0008000f00 */
.L_x_177:
[----:B-1----:R1:W2:Y:S02]  /*91e0*/  SYNCS.PHASECHK.TRANS64.TRYWAIT P0, [R0+URZ+0x140], R3 ;  /* 0x00014003000075a7 */ /* 0x0022a400080011ff */
[----:B--2---:R-:W-:Y:S05]  /*91f0*/  @!P0 NANOSLEEP.SYNCS 0x989680 ;  /* 0x009896800000895d */ /* 0x004fea0003900000 */
[----:B------:R-:W2:Y:S02]  /*9200*/  @!P0 SYNCS.PHASECHK.TRANS64 P0, [R0+URZ+0x140], R3 ;  /* 0x00014003000085a7 */ /* 0x000ea400080010ff */
[----:B--2---:R-:W-:Y:S05]  /*9210*/  @!P0 BRA `(.L_x_177) ;  /* 0xfffffffc00f08947 */ /* 0x004fea000383ffff */
[----:B------:R-:W-:Y:S05]  /*9220*/  BRA `(.L_x_178) ;  /* 0xffffffc8001c7947 */ /* 0x000fea000383ffff */
.L_x_103:
[----:B--2---:R2:W3:Y:S02]  /*9230*/  SYNCS.PHASECHK.TRANS64.TRYWAIT P1, [R0+URZ+0x110], R3 ;  /* 0x00011003000075a7 */ /* 0x0044e400080211ff */
[----:B---3--:R-:W-:Y:S05]  /*9240*/  @!P1 NANOSLEEP.SYNCS 0x989680 ;  /* 0x009896800000995d */ /* 0x008fea0003900000 */
[----:B------:R-:W3:Y:S02]  /*9250*/  @!P1 SYNCS.PHASECHK.TRANS64 P1, [R0+URZ+0x110], R3 ;  /* 0x00011003000095a7 */ /* 0x000ee400080210ff */
[----:B---3--:R-:W-:Y:S05]  /*9260*/  @!P1 BRA `(.L_x_103) ;  /* 0xfffffffc00f09947 */ /* 0x008fea000383ffff */
[----:B------:R-:W-:Y:S05]  /*9270*/  BRA `(.L_x_102) ;  /* 0xffffffd800047947 */ /* 0x000fea000383ffff */
.L_x_105:
[----:B----4-:R4:W1:Y:S02]  /*9280*/  SYNCS.PHASECHK.TRANS64.TRYWAIT P0, [R117+URZ+0x150], R4 ;  /* 0x00015004750075a7 */ /* 0x01086400080011ff */
[----:B-1----:R-:W-:Y:S05]  /*9290*/  @!P0 NANOSLEEP.SYNCS 0x989680 ;  /* 0x009896800000895d */ /* 0x002fea0003900000 */
[----:B------:R-:W1:Y:S02]  /*92a0*/  @!P0 SYNCS.PHASECHK.TRANS64 P0, [R117+URZ+0x150], R4 ;  /* 0x00015004750085a7 */ /* 0x000e6400080010ff */
[----:B-1----:R-:W-:Y:S05]  /*92b0*/  @!P0 BRA `(.L_x_105) ;  /* 0xfffffffc00f08947 */ /* 0x002fea000383ffff */
[----:B------:R-:W-:Y:S05]  /*92c0*/  BRA `(.L_x_104) ;  /* 0xffffffd800547947 */ /* 0x000fea000383ffff */
.L_x_114:
[----:B---3--:R3:W4:Y:S02]  /*92d0*/  SYNCS.PHASECHK.TRANS64.TRYWAIT P0, [R125+URZ+0x110], R4 ;  /* 0x000110047d0075a7 */ /* 0x00872400080011ff */
[----:B----4-:R-:W-:Y:S05]  /*92e0*/  @!P0 NANOSLEEP.SYNCS 0x989680 ;  /* 0x009896800000895d */ /* 0x010fea0003900000 */
[----:B------:R-:W4:Y:S02]  /*92f0*/  @!P0 SYNCS.PHASECHK.TRANS64 P0, [R125+URZ+0x110], R4 ;  /* 0x000110047d0085a7 */ /* 0x000f2400080010ff */
[----:B----4-:R-:W-:Y:S05]  /*9300*/  @!P0 BRA `(.L_x_114) ;  /* 0xfffffffc00f08947 */ /* 0x010fea000383ffff */
[----:B------:R-:W-:Y:S05]  /*9310*/  BRA `(.L_x_113) ;  /* 0xffffffe4005c7947 */ /* 0x000fea000383ffff */
        .weak           $__internal_0_$__cuda_sm10x_tcgen05_guardrail_trap_col_being_dealloced_not_returned_by_alloc
        .type           $__internal_0_$__cuda_sm10x_tcgen05_guardrail_trap_col_being_dealloced_not_returned_by_alloc,@function
        .size           $__internal_0_$__cuda_sm10x_tcgen05_guardrail_trap_col_being_dealloced_not_returned_by_alloc,($__internal_1_$__cuda_sm10x_tcgen05_guardrail_trap_phase_invalid_during_alloc - $__internal_0_$__cuda_sm10x_tcgen05_guardrail_trap_col_being_dealloced_not_returned_by_alloc)
$__internal_0_$__cuda_sm10x_tcgen05_guardrail_trap_col_being_dealloced_not_returned_by_alloc:
[----:B------:R-:W-:Y:S05]  /*9320*/  BPT.TRAP 0x1 ;  /* 0x000000040000795c */ /* 0x000fea0000300000 */
[----:B------:R-:W-:-:S04]  /*9330*/  HFMA2 R3, -RZ, RZ, 0, 0 ;  /* 0x00000000ff037431 */ /* 0x000fc800000001ff */
[----:B------:R-:W-:Y:S05]  /*9340*/  RET.REL.NODEC R2 `(_ZN7cutlass13device_kernelINS_4conv6kernel13ConvUniversalINS1_16ConvProblemShapeILNS1_8OperatorE1ELi3EEENS1_10collective14CollectiveConvINS1_47MainloopSm100TmaUmmaWarpSpecializedImplicitGemmILS5_1ELi17ELi3ELi1ELi2EN4cute5tupleIJNSA_1CILi2EEENSC_ILi1EEESE_EEEEENSB_IJNSC_ILi64EEENSC_ILi128EEENSB_IJSH_EEEEEENS_12float_e4m3_tESL_NSA_8TiledMMAINSA_8MMA_AtomIJNSA_10MMA_TraitsINSA_19SM100_MMA_F8F6F4_SSEJSL_SL_fSH_SI_NSA_17integral_constantINSA_4UMMA5MajorELSS_0EEENSQ_ISS_LSS_1EEENSQ_INSR_7ScaleInELSV_0EEESW_EEEEEENSA_6LayoutINSB_IJSE_SE_SE_EEENSB_IJNSC_ILi0EEES11_S11_EEEEENSB_IJNSA_10UnderscoreES14_S14_EEEEENS7_6detail27Sm100ImplicitGemmTileTraitsINSA_20SM90_TMA_LOAD_IM2COLENSA_14ComposedLayoutINSA_7SwizzleILi2ELi4ELi3EEENSA_18smem_ptr_flag_bitsILi8EEENSZ_INSB_IJNSC_ILi8EEESH_EEENSB_IJSH_SE_EEEEEEEvEENS18_INSA_23SM90_TMA_LOAD_MULTICASTENS1A_INS1B_ILi3ELi4ELi3EEES1E_NSZ_INSB_IJSI_S1F_EEENSB_IJSE_SI_EEEEEEEvEEEENS_8epilogue10collective18CollectiveEpilogueINS1T_23Sm100TmaWarpSpecializedILi2ELi2ELi32ELb0ELb0EEEJSK_NSB_IJNSZ_ISH_SE_EES1Y_EEESL_NSB_IJNSB_IJllllEEESE_S11_EEESL_S21_NS1T_6fusion15FusionCallbacksIS1X_NS22_17LinearCombinationISL_fSL_fLNS_15FloatRoundStyleE2EEESK_S1Z_JEEENSA_5SM1004TMEM4LOAD26SM100_TMEM_LOAD_16dp32b32xES19_S1J_NSA_39AutoVectorizingCopyWithAssumedAlignmentILi128EEENSA_21SM90_TMA_STORE_IM2COLES1J_S2D_S2D_EEEvvEEEEvNT_6ParamsE) ;  /* 0xffffff6c022c7950 */ /* 0x000fea0003c3ffff */
        .weak           $__internal_1_$__cuda_sm10x_tcgen05_guardrail_trap_phase_invalid_during_alloc
        .type           $__internal_1_$__cuda_sm10x_tcgen05_guardrail_trap_phase_invalid_during_alloc,@function
        .size           $__internal_1_$__cuda_sm10x_tcgen05_guardrail_trap_phase_invalid_during_alloc,($__internal_2_$__cuda_sm10x_tcgen05_guardrail_trap_unallocated_columns_being_dealloced - $__internal_1_$__cuda_sm10x_tcgen05_guardrail_trap_phase_invalid_during_alloc)
$__internal_1_$__cuda_sm10x_tcgen05_guardrail_trap_phase_invalid_during_alloc:
[----:B------:R-:W-:Y:S05]  /*9350*/  BPT.TRAP 0x1 ;  /* 0x000000040000795c */ /* 0x000fea0000300000 */
[----:B------:R-:W-:-:S04]  /*9360*/  MOV R5, 0x0 ;  /* 0x0000000000057802 */ /* 0x000fc80000000f00 */
[----:B------:R-:W-:Y:S05]  /*9370*/  RET.REL.NODEC R4 `(_ZN7cutlass13device_kernelINS_4conv6kernel13ConvUniversalINS1_16ConvProblemShapeILNS1_8OperatorE1ELi3EEENS1_10collective14CollectiveConvINS1_47MainloopSm100TmaUmmaWarpSpecializedImplicitGemmILS5_1ELi17ELi3ELi1ELi2EN4cute5tupleIJNSA_1CILi2EEENSC_ILi1EEESE_EEEEENSB_IJNSC_ILi64EEENSC_ILi128EEENSB_IJSH_EEEEEENS_12float_e4m3_tESL_NSA_8TiledMMAINSA_8MMA_AtomIJNSA_10MMA_TraitsINSA_19SM100_MMA_F8F6F4_SSEJSL_SL_fSH_SI_NSA_17integral_constantINSA_4UMMA5MajorELSS_0EEENSQ_ISS_LSS_1EEENSQ_INSR_7ScaleInELSV_0EEESW_EEEEEENSA_6LayoutINSB_IJSE_SE_SE_EEENSB_IJNSC_ILi0EEES11_S11_EEEEENSB_IJNSA_10UnderscoreES14_S14_EEEEENS7_6detail27Sm100ImplicitGemmTileTraitsINSA_20SM90_TMA_LOAD_IM2COLENSA_14ComposedLayoutINSA_7SwizzleILi2ELi4ELi3EEENSA_18smem_ptr_flag_bitsILi8EEENSZ_INSB_IJNSC_ILi8EEESH_EEENSB_IJSH_SE_EEEEEEEvEENS18_INSA_23SM90_TMA_LOAD_MULTICASTENS1A_INS1B_ILi3ELi4ELi3EEES1E_NSZ_INSB_IJSI_S1F_EEENSB_IJSE_SI_EEEEEEEvEEEENS_8epilogue10collective18CollectiveEpilogueINS1T_23Sm100TmaWarpSpecializedILi2ELi2ELi32ELb0ELb0EEEJSK_NSB_IJNSZ_ISH_SE_EES1Y_EEESL_NSB_IJNSB_IJllllEEESE_S11_EEESL_S21_NS1T_6fusion15FusionCallbacksIS1X_NS22_17LinearCombinationISL_fSL_fLNS_15FloatRoundStyleE2EEESK_S1Z_JEEENSA_5SM1004TMEM4LOAD26SM100_TMEM_LOAD_16dp32b32xES19_S1J_NSA_39AutoVectorizingCopyWithAssumedAlignmentILi128EEENSA_21SM90_TMA_STORE_IM2COLES1J_S2D_S2D_EEEvvEEEEvNT_6ParamsE) ;  /* 0xffffff6c04207950 */ /* 0x000fea0003c3ffff */
        .weak           $__internal_2_$__cuda_sm10x_tcgen05_guardrail_trap_unallocated_columns_being_dealloced
        .type           $__internal_2_$__cuda_sm10x_tcgen05_guardrail_trap_unallocated_columns_being_dealloced,@function
        .size           $__internal_2_$__cuda_sm10x_tcgen05_guardrail_trap_unallocated_columns_being_dealloced,(.L_x_180 - $__internal_2_$__cuda_sm10x_tcgen05_guardrail_trap_unallocated_columns_being_dealloced)
$__internal_2_$__cuda_sm10x_tcgen05_guardrail_trap_unallocated_columns_being_dealloced:
[----:B------:R-:W-:Y:S05]  /*9380*/  BPT.TRAP 0x1 ;  /* 0x000000040000795c */ /* 0x000fea0000300000 */
[----:B------:R-:W-:-:S04]  /*9390*/  HFMA2 R3, -RZ, RZ, 0, 0 ;  /* 0x00000000ff037431 */ /* 0x000fc800000001ff */
[----:B------:R-:W-:Y:S05]  /*93a0*/  RET.REL.NODEC R2 `(_ZN7cutlass13device_kernelINS_4conv6kernel13ConvUniversalINS1_16ConvProblemShapeILNS1_8OperatorE1ELi3EEENS1_10collective14CollectiveConvINS1_47MainloopSm100TmaUmmaWarpSpecializedImplicitGemmILS5_1ELi17ELi3ELi1ELi2EN4cute5tupleIJNSA_1CILi2EEENSC_ILi1EEESE_EEEEENSB_IJNSC_ILi64EEENSC_ILi128EEENSB_IJSH_EEEEEENS_12float_e4m3_tESL_NSA_8TiledMMAINSA_8MMA_AtomIJNSA_10MMA_TraitsINSA_19SM100_MMA_F8F6F4_SSEJSL_SL_fSH_SI_NSA_17integral_constantINSA_4UMMA5MajorELSS_0EEENSQ_ISS_LSS_1EEENSQ_INSR_7ScaleInELSV_0EEESW_EEEEEENSA_6LayoutINSB_IJSE_SE_SE_EEENSB_IJNSC_ILi0EEES11_S11_EEEEENSB_IJNSA_10UnderscoreES14_S14_EEEEENS7_6detail27Sm100ImplicitGemmTileTraitsINSA_20SM90_TMA_LOAD_IM2COLENSA_14ComposedLayoutINSA_7SwizzleILi2ELi4ELi3EEENSA_18smem_ptr_flag_bitsILi8EEENSZ_INSB_IJNSC_ILi8EEESH_EEENSB_IJSH_SE_EEEEEEEvEENS18_INSA_23SM90_TMA_LOAD_MULTICASTENS1A_INS1B_ILi3ELi4ELi3EEES1E_NSZ_INSB_IJSI_S1F_EEENSB_IJSE_SI_EEEEEEEvEEEENS_8epilogue10collective18CollectiveEpilogueINS1T_23Sm100TmaWarpSpecializedILi2ELi2ELi32ELb0ELb0EEEJSK_NSB_IJNSZ_ISH_SE_EES1Y_EEESL_NSB_IJNSB_IJllllEEESE_S11_EEESL_S21_NS1T_6fusion15FusionCallbacksIS1X_NS22_17LinearCombinationISL_fSL_fLNS_15FloatRoundStyleE2EEESK_S1Z_JEEENSA_5SM1004TMEM4LOAD26SM100_TMEM_LOAD_16dp32b32xES19_S1J_NSA_39AutoVectorizingCopyWithAssumedAlignmentILi128EEENSA_21SM90_TMA_STORE_IM2COLES1J_S2D_S2D_EEEvvEEEEvNT_6ParamsE) ;  /* 0xffffff6c02147950 */ /* 0x000fea0003c3ffff */
.L_x_179:
[----:B------:R-:W-:-:S00]  /*93b0*/  BRA `(.L_x_179) ;  /* 0xfffffffc00fc7947 */ /* 0x000fc0000383ffff */
[----:B------:R-:W-:-:S00]  /*93c0*/  NOP ;  /* 0x0000000000007918 */ /* 0x000fc00000000000 */
        /* <DEDUP_REMOVED lines=11> */
.L_x_180:


//--------------------- .nv.global.init           --------------------------
	.section	.nv.global.init,"aw",@progbits
.nv.global.init:
	.type		$str$29,@object
	.size		$str$29,($str$30 - $str$29)
$str$29:
        /*0000*/ 	.byte	0x28, 0x61, 0x64, 0x64, 0x72, 0x65, 0x73, 0x73, 0x20, 0x26, 0x20, 0x6d, 0x61, 0x73, 0x6b, 0x29
        /*0010*/ 	.byte	0x20, 0x3d, 0x3d, 0x20, 0x30, 0x00
	.type		$str$30,@object
	.size		$str$30,($str$28 - $str$30)
$str$30:
        /*0016*/ 	.byte	0x2f, 0x74, 0x6d, 0x70, 0x2f, 0x63, 0x75, 0x74, 0x6c, 0x61, 0x73, 0x73, 0x5f, 0x73, 0x77, 0x65
        /*0026*/ 	.byte	0x65, 0x70, 0x5f, 0x73, 0x72, 0x63, 0x2f, 0x69, 0x6e, 0x63, 0x6c, 0x75, 0x64, 0x65, 0x2f, 0x63
        /*0036*/ 	.byte	0x75, 0x74, 0x65, 0x2f, 0x70, 0x6f, 0x69, 0x6e, 0x74, 0x65, 0x72, 0x5f, 0x66, 0x6c, 0x61, 0x67
        /*0046*/ 	.byte	0x67, 0x65, 0x64, 0x2e, 0x68, 0x70, 0x70, 0x00
	.type		$str$28,@object
	.size		$str$28,($str$27 - $str$28)
$str$28:
        /*004e*/ 	.byte	0x2f, 0x74, 0x6d, 0x70, 0x2f, 0x63, 0x75, 0x74, 0x6c, 0x61, 0x73, 0x73, 0x5f, 0x73, 0x77, 0x65
        /*005e*/ 	.byte	0x65, 0x70, 0x5f, 0x73, 0x72, 0x63, 0x2f, 0x69, 0x6e, 0x63, 0x6c, 0x75, 0x64, 0x65, 0x2f, 0x63
        /*006e*/ 	.byte	0x75, 0x74, 0x65, 0x2f, 0x61, 0x74, 0x6f, 0x6d, 0x2f, 0x63, 0x6f, 0x70, 0x79, 0x5f, 0x74, 0x72
        /*007e*/ 	.byte	0x61, 0x69, 0x74, 0x73, 0x5f, 0x73, 0x6d, 0x31, 0x30, 0x30, 0x2e, 0x68, 0x70, 0x70, 0x00
	.type		$str$27,@object
	.size		$str$27,(__unnamed_1 - $str$27)
$str$27:
        /*008d*/ 	.byte	0x28, 0x28, 0x75, 0x69, 0x6e, 0x74, 0x33, 0x32, 0x5f, 0x74, 0x28, 0x74, 0x68, 0x72, 0x65, 0x61
        /*009d*/ 	.byte	0x64, 0x49, 0x64, 0x78, 0x2e, 0x78, 0x29, 0x20, 0x2f, 0x20, 0x33, 0x32, 0x29, 0x20, 0x25, 0x20
        /*00ad*/ 	.byte	0x34, 0x29, 0x20, 0x3d, 0x3d, 0x20, 0x28, 0x28, 0x28, 0x74, 0x6d, 0x65, 0x6d, 0x5f, 0x61, 0x64
        /*00bd*/ 	.byte	0x64, 0x72, 0x20, 0x3e, 0x3e, 0x20, 0x31, 0x36, 0x29, 0x20, 0x2f, 0x20, 0x33, 0x32, 0x29, 0x20
        /*00cd*/ 	.byte	0x25, 0x20, 0x34, 0x29, 0x00
	.type		__unnamed_1,@object
	.size		__unnamed_1,(__unnamed_2 - __unnamed_1)
__unnamed_1:
        /*00d2*/ 	.byte	0x61, 0x75, 0x74, 0x6f, 0x20, 0x63, 0x75, 0x74, 0x65, 0x3a, 0x3a, 0x61, 0x73, 0x5f, 0x70, 0x6f
        /* <DEDUP_REMOVED lines=24> */
        /*0262*/ 	.byte	0x3c, 0x34, 0x30, 0x39, 0x36, 0x3e, 0x3e, 0x3e, 0x3e, 0x5d, 0x00
	.type		__unnamed_2,@object
	.size		__unnamed_2,(.L_2 - __unnamed_2)
__unnamed_2:
        /* <DEDUP_REMOVED lines=40> */
        /*04ed*/ 	.byte	0x74, 0x65, 0x3a, 0x3a, 0x43, 0x3c, 0x30, 0x3e, 0x3e, 0x3e, 0x3e, 0x5d, 0x00
.L_2:


//--------------------- .nv.shared._ZN7cutlass13device_kernelINS_4conv6kernel13ConvUniversalINS1_16ConvProblemShapeILNS1_8OperatorE1ELi3EEENS1_10collective14CollectiveConvINS1_47MainloopSm100TmaUmmaWarpSpecializedImplicitGemmILS5_1ELi17ELi3ELi1ELi2EN4cute5tupleIJNSA_1CILi2EEENSC_ILi1EEESE_EEEEENSB_IJNSC_ILi64EEENSC_ILi128EEENSB_IJSH_EEEEEENS_12float_e4m3_tESL_NSA_8TiledMMAINSA_8MMA_AtomIJNSA_10MMA_TraitsINSA_19SM100_MMA_F8F6F4_SSEJSL_SL_fSH_SI_NSA_17integral_constantINSA_4UMMA5MajorELSS_0EEENSQ_ISS_LSS_1EEENSQ_INSR_7ScaleInELSV_0EEESW_EEEEEENSA_6LayoutINSB_IJSE_SE_SE_EEENSB_IJNSC_ILi0EEES11_S11_EEEEENSB_IJNSA_10UnderscoreES14_S14_EEEEENS7_6detail27Sm100ImplicitGemmTileTraitsINSA_20SM90_TMA_LOAD_IM2COLENSA_14ComposedLayoutINSA_7SwizzleILi2ELi4ELi3EEENSA_18smem_ptr_flag_bitsILi8EEENSZ_INSB_IJNSC_ILi8EEESH_EEENSB_IJSH_SE_EEEEEEEvEENS18_INSA_23SM90_TMA_LOAD_MULTICASTENS1A_INS1B_ILi3ELi4ELi3EEES1E_NSZ_INSB_IJSI_S1F_EEENSB_IJSE_SI_EEEEEEEvEEEENS_8epilogue10collective18CollectiveEpilogueINS1T_23Sm100TmaWarpSpecializedILi2ELi2ELi32ELb0ELb0EEEJSK_NSB_IJNSZ_ISH_SE_EES1Y_EEESL_NSB_IJNSB_IJllllEEESE_S11_EEESL_S21_NS1T_6fusion15FusionCallbacksIS1X_NS22_17LinearCombinationISL_fSL_fLNS_15FloatRoundStyleE2EEESK_S1Z_JEEENSA_5SM1004TMEM4LOAD26SM100_TMEM_LOAD_16dp32b32xES19_S1J_NSA_39AutoVectorizingCopyWithAssumedAlignmentILi128EEENSA_21SM90_TMA_STORE_IM2COLES1J_S2D_S2D_EEEvvEEEEvNT_6ParamsE --------------------------
	.section	.nv.shared._ZN7cutlass13device_kernelINS_4conv6kernel13ConvUniversalINS1_16ConvProblemShapeILNS1_8OperatorE1ELi3EEENS1_10collective14CollectiveConvINS1_47MainloopSm100TmaUmmaWarpSpecializedImplicitGemmILS5_1ELi17ELi3ELi1ELi2EN4cute5tupleIJNSA_1CILi2EEENSC_ILi1EEESE_EEEEENSB_IJNSC_ILi64EEENSC_ILi128EEENSB_IJSH_EEEEEENS_12float_e4m3_tESL_NSA_8TiledMMAINSA_8MMA_AtomIJNSA_10MMA_TraitsINSA_19SM100_MMA_F8F6F4_SSEJSL_SL_fSH_SI_NSA_17integral_constantINSA_4UMMA5MajorELSS_0EEENSQ_ISS_LSS_1EEENSQ_INSR_7ScaleInELSV_0EEESW_EEEEEENSA_6LayoutINSB_IJSE_SE_SE_EEENSB_IJNSC_ILi0EEES11_S11_EEEEENSB_IJNSA_10UnderscoreES14_S14_EEEEENS7_6detail27Sm100ImplicitGemmTileTraitsINSA_20SM90_TMA_LOAD_IM2COLENSA_14ComposedLayoutINSA_7SwizzleILi2ELi4ELi3EEENSA_18smem_ptr_flag_bitsILi8EEENSZ_INSB_IJNSC_ILi8EEESH_EEENSB_IJSH_SE_EEEEEEEvEENS18_INSA_23SM90_TMA_LOAD_MULTICASTENS1A_INS1B_ILi3ELi4ELi3EEES1E_NSZ_INSB_IJSI_S1F_EEENSB_IJSE_SI_EEEEEEEvEEEENS_8epilogue10collective18CollectiveEpilogueINS1T_23Sm100TmaWarpSpecializedILi2ELi2ELi32ELb0ELb0EEEJSK_NSB_IJNSZ_ISH_SE_EES1Y_EEESL_NSB_IJNSB_IJllllEEESE_S11_EEESL_S21_NS1T_6fusion15FusionCallbacksIS1X_NS22_17LinearCombinationISL_fSL_fLNS_15FloatRoundStyleE2EEESK_S1Z_JEEENSA_5SM1004TMEM4LOAD26SM100_TMEM_LOAD_16dp32b32xES19_S1J_NSA_39AutoVectorizingCopyWithAssumedAlignmentILi128EEENSA_21SM90_TMA_STORE_IM2COLES1J_S2D_S2D_EEEvvEEEEvNT_6ParamsE,"aw",@nobits
	.sectionflags	@""
	.align	16
	.zero		1024


//--------------------- .nv.shared.reserved.0     --------------------------
	.section	.nv.shared.reserved.0,"aw",@nobits
	.weak		__nv_reservedSMEM_offset_0_alias
	.size		__nv_reservedSMEM_offset_0_alias, 0, 64
	.other		__nv_reservedSMEM_offset_0_alias,@"STO_CUDA_RESERVED_SHARED STV_DEFAULT"
__nv_reservedSMEM_offset_0_alias:
	.zero		0
.nv.shared.reserved.0:
	.zero		64
	.weak		__nv_reservedSMEM_tcgen05_partition
	.type		__nv_reservedSMEM_tcgen05_partition,@object
	.size		__nv_reservedSMEM_tcgen05_partition,(.L_0 - __nv_reservedSMEM_tcgen05_partition)
__nv_reservedSMEM_tcgen05_partition:
	.zero		32
.L_0:


//--------------------- .nv.global                --------------------------
	.section	.nv.global,"aw",@nobits
.nv.global:
	.type		_ZN39_INTERNAL_ce6622f4_4_k_cu_3bb4d2ec_30824cute1_E,@object
	.size		_ZN39_INTERNAL_ce6622f4_4_k_cu_3bb4d2ec_30824cute1_E,(_ZN39_INTERNAL_ce6622f4_4_k_cu_3bb4d2ec_30824cuda3std3__45__cpo6cbeginE - _ZN39_INTERNAL_ce6622f4_4_k_cu_3bb4d2ec_30824cute1_E)
_ZN39_INTERNAL_ce6622f4_4_k_cu_3bb4d2ec_30824cute1_E:
	.zero		1
	.type		_ZN39_INTERNAL_ce6622f4_4_k_cu_3bb4d2ec_30824cuda3std3__45__cpo6cbeginE,@object
	.size		_ZN39_INTERNAL_ce6622f4_4_k_cu_3bb4d2ec_30824cuda3std3__45__cpo6cbeginE,(_ZN39_INTERNAL_ce6622f4_4_k_cu_3bb4d2ec_30824cuda3std3__48in_placeE - _ZN39_INTERNAL_ce6622f4_4_k_cu_3bb4d2ec_30824cuda3std3__45__cpo6cbeginE)
_ZN39_INTERNAL_ce6622f4_4_k_cu_3bb4d2ec_30824cuda3std3__45__cpo6cbeginE:
	.zero		1
	.type		_ZN39_INTERNAL_ce6622f4_4_k_cu_3bb4d2ec_30824cuda3std3__48in_placeE,@object
	.size		_ZN39_INTERNAL_ce6622f4_4_k_cu_3bb4d2ec_30824cuda3std3__48in_placeE,(_ZN39_INTERNAL_ce6622f4_4_k_cu_3bb4d2ec_30824cuda3std6ranges3__45__cpo9iter_moveE - _ZN39_INTERNAL_ce6622f4_4_k_cu_3bb4d2ec_30824cuda3std3__48in_placeE)
_ZN39_INTERNAL_ce6622f4_4_k_cu_3bb4d2ec_30824cuda3std3__48in_placeE:
	.zero		1
	.type		_ZN39_INTERNAL_ce6622f4_4_k_cu_3bb4d2ec_30824cuda3std6ranges3__45__cpo9iter_moveE,@object
	.size		_ZN39_INTERNAL_ce6622f4_4_k_cu_3bb4d2ec_30824cuda3std6ranges3__45__cpo9iter_moveE,(_ZN39_INTERNAL_ce6622f4_4_k_cu_3bb4d2ec_30824cuda3std3__45__cpo5beginE - _ZN39_INTERNAL_ce6622f4_4_k_cu_3bb4d2ec_30824cuda3std6ranges3__45__cpo9iter_moveE)
_ZN39_INTERNAL_ce6622f4_4_k_cu_3bb4d2ec_30824cuda3std6ranges3__45__cpo9iter_moveE:
	.zero		1
	.type		_ZN39_INTERNAL_ce6622f4_4_k_cu_3bb4d2ec_30824cuda3std3__45__cpo5beginE,@object
	.size		_ZN39_INTERNAL_ce6622f4_4_k_cu_3bb4d2ec_30824cuda3std3__45__cpo5beginE,(_ZN39_INTERNAL_ce6622f4_4_k_cu_3bb4d2ec_30824cuda3std3__441_GLOBAL__N__ce6622f4_4_k_cu_3bb4d2ec_30826ignoreE - _ZN39_INTERNAL_ce6622f4_4_k_cu_3bb4d2ec_30824cuda3std3__45__cpo5beginE)
_ZN39_INTERNAL_ce6622f4_4_k_cu_3bb4d2ec_30824cuda3std3__45__cpo5beginE:
	.zero		1
	.type		_ZN39_INTERNAL_ce6622f4_4_k_cu_3bb4d2ec_30824cuda3std3__441_GLOBAL__N__ce6622f4_4_k_cu_3bb4d2ec_30826ignoreE,@object
	.size		_ZN39_INTERNAL_ce6622f4_4_k_cu_3bb4d2ec_30824cuda3std3__441_GLOBAL__N__ce6622f4_4_k_cu_3bb4d2ec_30826ignoreE,(_ZN39_INTERNAL_ce6622f4_4_k_cu_3bb4d2ec_30824cute7productE - _ZN39_INTERNAL_ce6622f4_4_k_cu_3bb4d2ec_30824cuda3std3__441_GLOBAL__N__ce6622f4_4_k_cu_3bb4d2ec_30826ignoreE)
_ZN39_INTERNAL_ce6622f4_4_k_cu_3bb4d2ec_30824cuda3std3__441_GLOBAL__N__ce6622f4_4_k_cu_3bb4d2ec_30826ignoreE:
	.zero		1
	.type		_ZN39_INTERNAL_ce6622f4_4_k_cu_3bb4d2ec_30824cute7productE,@object
	.size		_ZN39_INTERNAL_ce6622f4_4_k_cu_3bb4d2ec_30824cute7productE,(_ZN39_INTERNAL_ce6622f4_4_k_cu_3bb4d2ec_30824cuda3std3__45__cpo3endE - _ZN39_INTERNAL_ce6622f4_4_k_cu_3bb4d2ec_30824cute7productE)
_ZN39_INTERNAL_ce6622f4_4_k_cu_3bb4d2ec_30824cute7productE:
	.zero		1
	.type		_ZN39_INTERNAL_ce6622f4_4_k_cu_3bb4d2ec_30824cuda3std3__45__cpo3endE,@object
	.size		_ZN39_INTERNAL_ce6622f4_4_k_cu_3bb4d2ec_30824cuda3std3__45__cpo3endE,(_ZN39_INTERNAL_ce6622f4_4_k_cu_3bb4d2ec_30824cuda3std3__419piecewise_constructE - _ZN39_INTERNAL_ce6622f4_4_k_cu_3bb4d2ec_30824cuda3std3__45__cpo3endE)
_ZN39_INTERNAL_ce6622f4_4_k_cu_3bb4d2ec_30824cuda3std3__45__cpo3endE:
	.zero		1
	.type		_ZN39_INTERNAL_ce6622f4_4_k_cu_3bb4d2ec_30824cuda3std3__419piecewise_constructE,@object
	.size		_ZN39_INTERNAL_ce6622f4_4_k_cu_3bb4d2ec_30824cuda3std3__419piecewise_constructE,(_ZN39_INTERNAL_ce6622f4_4_k_cu_3bb4d2ec_30824cuda3std3__45__cpo4cendE - _ZN39_INTERNAL_ce6622f4_4_k_cu_3bb4d2ec_30824cuda3std3__419piecewise_constructE)
_ZN39_INTERNAL_ce6622f4_4_k_cu_3bb4d2ec_30824cuda3std3__419piecewise_constructE:
	.zero		1
	.type		_ZN39_INTERNAL_ce6622f4_4_k_cu_3bb4d2ec_30824cuda3std3__45__cpo4cendE,@object
	.size		_ZN39_INTERNAL_ce6622f4_4_k_cu_3bb4d2ec_30824cuda3std3__45__cpo4cendE,(_ZN39_INTERNAL_ce6622f4_4_k_cu_3bb4d2ec_30824cuda3std6ranges3__45__cpo4swapE - _ZN39_INTERNAL_ce6622f4_4_k_cu_3bb4d2ec_30824cuda3std3__45__cpo4cendE)
_ZN39_INTERNAL_ce6622f4_4_k_cu_3bb4d2ec_30824cuda3std3__45__cpo4cendE:
	.zero		1
	.type		_ZN39_INTERNAL_ce6622f4_4_k_cu_3bb4d2ec_30824cuda3std6ranges3__45__cpo4swapE,@object
	.size		_ZN39_INTERNAL_ce6622f4_4_k_cu_3bb4d2ec_30824cuda3std6ranges3__45__cpo4swapE,(.L_10 - _ZN39_INTERNAL_ce6622f4_4_k_cu_3bb4d2ec_30824cuda3std6ranges3__45__cpo4swapE)
_ZN39_INTERNAL_ce6622f4_4_k_cu_3bb4d2ec_30824cuda3std6ranges3__45__cpo4swapE:
	.zero		1
.L_10:


//--------------------- .nv.constant0._ZN7cutlass13device_kernelINS_4conv6kernel13ConvUniversalINS1_16ConvProblemShapeILNS1_8OperatorE1ELi3EEENS1_10collective14CollectiveConvINS1_47MainloopSm100TmaUmmaWarpSpecializedImplicitGemmILS5_1ELi17ELi3ELi1ELi2EN4cute5tupleIJNSA_1CILi2EEENSC_ILi1EEESE_EEEEENSB_IJNSC_ILi64EEENSC_ILi128EEENSB_IJSH_EEEEEENS_12float_e4m3_tESL_NSA_8TiledMMAINSA_8MMA_AtomIJNSA_10MMA_TraitsINSA_19SM100_MMA_F8F6F4_SSEJSL_SL_fSH_SI_NSA_17integral_constantINSA_4UMMA5MajorELSS_0EEENSQ_ISS_LSS_1EEENSQ_INSR_7ScaleInELSV_0EEESW_EEEEEENSA_6LayoutINSB_IJSE_SE_SE_EEENSB_IJNSC_ILi0EEES11_S11_EEEEENSB_IJNSA_10UnderscoreES14_S14_EEEEENS7_6detail27Sm100ImplicitGemmTileTraitsINSA_20SM90_TMA_LOAD_IM2COLENSA_14ComposedLayoutINSA_7SwizzleILi2ELi4ELi3EEENSA_18smem_ptr_flag_bitsILi8EEENSZ_INSB_IJNSC_ILi8EEESH_EEENSB_IJSH_SE_EEEEEEEvEENS18_INSA_23SM90_TMA_LOAD_MULTICASTENS1A_INS1B_ILi3ELi4ELi3EEES1E_NSZ_INSB_IJSI_S1F_EEENSB_IJSE_SI_EEEEEEEvEEEENS_8epilogue10collective18CollectiveEpilogueINS1T_23Sm100TmaWarpSpecializedILi2ELi2ELi32ELb0ELb0EEEJSK_NSB_IJNSZ_ISH_SE_EES1Y_EEESL_NSB_IJNSB_IJllllEEESE_S11_EEESL_S21_NS1T_6fusion15FusionCallbacksIS1X_NS22_17LinearCombinationISL_fSL_fLNS_15FloatRoundStyleE2EEESK_S1Z_JEEENSA_5SM1004TMEM4LOAD26SM100_TMEM_LOAD_16dp32b32xES19_S1J_NSA_39AutoVectorizingCopyWithAssumedAlignmentILi128EEENSA_21SM90_TMA_STORE_IM2COLES1J_S2D_S2D_EEEvvEEEEvNT_6ParamsE --------------------------
	.section	.nv.constant0._ZN7cutlass13device_kernelINS_4conv6kernel13ConvUniversalINS1_16ConvProblemShapeILNS1_8OperatorE1ELi3EEENS1_10collective14CollectiveConvINS1_47MainloopSm100TmaUmmaWarpSpecializedImplicitGemmILS5_1ELi17ELi3ELi1ELi2EN4cute5tupleIJNSA_1CILi2EEENSC_ILi1EEESE_EEEEENSB_IJNSC_ILi64EEENSC_ILi128EEENSB_IJSH_EEEEEENS_12float_e4m3_tESL_NSA_8TiledMMAINSA_8MMA_AtomIJNSA_10MMA_TraitsINSA_19SM100_MMA_F8F6F4_SSEJSL_SL_fSH_SI_NSA_17integral_constantINSA_4UMMA5MajorELSS_0EEENSQ_ISS_LSS_1EEENSQ_INSR_7ScaleInELSV_0EEESW_EEEEEENSA_6LayoutINSB_IJSE_SE_SE_EEENSB_IJNSC_ILi0EEES11_S11_EEEEENSB_IJNSA_10UnderscoreES14_S14_EEEEENS7_6detail27Sm100ImplicitGemmTileTraitsINSA_20SM90_TMA_LOAD_IM2COLENSA_14ComposedLayoutINSA_7SwizzleILi2ELi4ELi3EEENSA_18smem_ptr_flag_bitsILi8EEENSZ_INSB_IJNSC_ILi8EEESH_EEENSB_IJSH_SE_EEEEEEEvEENS18_INSA_23SM90_TMA_LOAD_MULTICASTENS1A_INS1B_ILi3ELi4ELi3EEES1E_NSZ_INSB_IJSI_S1F_EEENSB_IJSE_SI_EEEEEEEvEEEENS_8epilogue10collective18CollectiveEpilogueINS1T_23Sm100TmaWarpSpecializedILi2ELi2ELi32ELb0ELb0EEEJSK_NSB_IJNSZ_ISH_SE_EES1Y_EEESL_NSB_IJNSB_IJllllEEESE_S11_EEESL_S21_NS1T_6fusion15FusionCallbacksIS1X_NS22_17LinearCombinationISL_fSL_fLNS_15FloatRoundStyleE2EEESK_S1Z_JEEENSA_5SM1004TMEM4LOAD26SM100_TMEM_LOAD_16dp32b32xES19_S1J_NSA_39AutoVectorizingCopyWithAssumedAlignmentILi128EEENSA_21SM90_TMA_STORE_IM2COLES1J_S2D_S2D_EEEvvEEEEvNT_6ParamsE,"a",@progbits
	.sectionflags	@""
	.align	4
.nv.constant0._ZN7cutlass13device_kernelINS_4conv6kernel13ConvUniversalINS1_16ConvProblemShapeILNS1_8OperatorE1ELi3EEENS1_10collective14CollectiveConvINS1_47MainloopSm100TmaUmmaWarpSpecializedImplicitGemmILS5_1ELi17ELi3ELi1ELi2EN4cute5tupleIJNSA_1CILi2EEENSC_ILi1EEESE_EEEEENSB_IJNSC_ILi64EEENSC_ILi128EEENSB_IJSH_EEEEEENS_12float_e4m3_tESL_NSA_8TiledMMAINSA_8MMA_AtomIJNSA_10MMA_TraitsINSA_19SM100_MMA_F8F6F4_SSEJSL_SL_fSH_SI_NSA_17integral_constantINSA_4UMMA5MajorELSS_0EEENSQ_ISS_LSS_1EEENSQ_INSR_7ScaleInELSV_0EEESW_EEEEEENSA_6LayoutINSB_IJSE_SE_SE_EEENSB_IJNSC_ILi0EEES11_S11_EEEEENSB_IJNSA_10UnderscoreES14_S14_EEEEENS7_6detail27Sm100ImplicitGemmTileTraitsINSA_20SM90_TMA_LOAD_IM2COLENSA_14ComposedLayoutINSA_7SwizzleILi2ELi4ELi3EEENSA_18smem_ptr_flag_bitsILi8EEENSZ_INSB_IJNSC_ILi8EEESH_EEENSB_IJSH_SE_EEEEEEEvEENS18_INSA_23SM90_TMA_LOAD_MULTICASTENS1A_INS1B_ILi3ELi4ELi3EEES1E_NSZ_INSB_IJSI_S1F_EEENSB_IJSE_SI_EEEEEEEvEEEENS_8epilogue10collective18CollectiveEpilogueINS1T_23Sm100TmaWarpSpecializedILi2ELi2ELi32ELb0ELb0EEEJSK_NSB_IJNSZ_ISH_SE_EES1Y_EEESL_NSB_IJNSB_IJllllEEESE_S11_EEESL_S21_NS1T_6fusion15FusionCallbacksIS1X_NS22_17LinearCombinationISL_fSL_fLNS_15FloatRoundStyleE2EEESK_S1Z_JEEENSA_5SM1004TMEM4LOAD26SM100_TMEM_LOAD_16dp32b32xES19_S1J_NSA_39AutoVectorizingCopyWithAssumedAlignmentILi128EEENSA_21SM90_TMA_STORE_IM2COLES1J_S2D_S2D_EEEvvEEEEvNT_6ParamsE:
	.zero		3200


//--------------------- SYMBOLS --------------------------

	.type		.nv.reservedSmem.offset0,@object
	.size		.nv.reservedSmem.offset0,0x4
	.type		.nv.reservedSmem.cap,@object
	.size		.nv.reservedSmem.cap,0x4
	.type		__assertfail,@function
